// auto-generated by cutlass_sweep.gemm — config: {"arch": "sm_90", "cluster_m": 1, "cluster_n": 1, "dtype": "tf32", "dtype_b": "tf32", "layout": "nt", "stages": 4, "tile_k": 32, "tile_m": 128, "tile_n": 64}
#include "cutlass/cutlass.h"
#include "cutlass/gemm/collective/collective_builder.hpp"
#include "cutlass/gemm/device/gemm_universal_adapter.h"
#include "cutlass/gemm/kernel/gemm_universal.hpp"
#include "cutlass/epilogue/collective/collective_builder.hpp"

using ElemA = cutlass::tfloat32_t;
using ElemB = cutlass::tfloat32_t;
using ElemCD = cutlass::tfloat32_t;
using Acc  = float;
using TileShape    = cute::Shape<cute::_128, cute::_64, cute::_32>;
using ClusterShape = cute::Shape<cute::_1, cute::_1, cute::_1>;

using CollectiveEpilogue = typename cutlass::epilogue::collective::CollectiveBuilder<
    cutlass::arch::Sm90, cutlass::arch::OpClassTensorOp,
    TileShape, ClusterShape,
    cutlass::epilogue::collective::EpilogueTileAuto,
    Acc, Acc,
    ElemCD, cutlass::layout::RowMajor, 128 / cutlass::sizeof_bits<ElemCD>::value,
    ElemCD, cutlass::layout::RowMajor, 128 / cutlass::sizeof_bits<ElemCD>::value,
    cutlass::epilogue::collective::EpilogueScheduleAuto
  >::CollectiveOp;

using CollectiveMainloop = typename cutlass::gemm::collective::CollectiveBuilder<
    cutlass::arch::Sm90, cutlass::arch::OpClassTensorOp,
    ElemA, cutlass::layout::RowMajor, 128 / cutlass::sizeof_bits<ElemA>::value,
    ElemB, cutlass::layout::ColumnMajor, 128 / cutlass::sizeof_bits<ElemB>::value,
    Acc,
    TileShape, ClusterShape,
    cutlass::gemm::collective::StageCount<4>,
    cutlass::gemm::collective::KernelScheduleAuto
  >::CollectiveOp;

using GemmKernel = cutlass::gemm::kernel::GemmUniversal<
    cute::Shape<int,int,int,int>,
    CollectiveMainloop,
    CollectiveEpilogue
>;
using Gemm = cutlass::gemm::device::GemmUniversalAdapter<GemmKernel>;

// Force the device kernel symbol into the cubin without needing a host main.
auto* _anchor = &cutlass::device_kernel<GemmKernel>;


// ===== COMPILED SASS (sm_90a) =====

	.target	sm_90a

	.elftype	@"ET_EXEC"


//--------------------- .note.nv.tkinfo           --------------------------
	.section	.note.nv.tkinfo,"",@"SHT_NOTE"
	.sectionflags	@"SHF_NOTE_NV_TKINFO"
	.tkinfo
        /*0018*/ 	.word	0x00000002
        /*0030*/ 	.string	""
        /*0030*/ 	.string	"ptxas"
        /*0030*/ 	.string	"Cuda compilation tools, release 13.0, V13.0.88"
        /*0030*/ 	.string	"Build cuda_13.0.r13.0/compiler.36424714_0"
        /*0030*/ 	.string	"-arch sm_90a -m 64 "



//--------------------- .note.nv.cuinfo           --------------------------
	.section	.note.nv.cuinfo,"",@"SHT_NOTE"
	.sectionflags	@"SHF_NOTE_NV_CUINFO"
        /*0018*/ 	.short	0x0002
        /*001a*/ 	.short	0x005a
        /*001c*/ 	.short	0x0082
	.zero		2


//--------------------- .nv.info                  --------------------------
	.section	.nv.info,"",@"SHT_CUDA_INFO"
	.align	4


	//----- nvinfo : EIATTR_REGCOUNT
	.align		4
        /*0000*/ 	.byte	0x04, 0x2f
        /*0002*/ 	.short	(.L_15 - .L_14)
	.align		4
.L_14:
        /*0004*/ 	.word	index@(_ZN7cutlass13device_kernelINS_4gemm6kernel13GemmUniversalIN4cute5tupleIJiiiiEEENS1_10collective13CollectiveMmaINS1_34MainloopSm90TmaGmmaWarpSpecializedILi4ENS5_IJNS4_1CILi1EEESB_SB_EEENS1_35KernelTmaWarpSpecializedCooperativeEEENS5_IJNSA_ILi128EEENSA_ILi64EEENSA_ILi32EEEEEENS_10tfloat32_tENS5_IJlSB_lEEESJ_SK_NS4_8TiledMMAINS4_8MMA_AtomIJNS4_4SM904GMMA29MMA_64x64x8_F32TF32TF32_SS_TNILNSO_7ScaleInE1ELSQ_1EEEEEENS4_6LayoutINS5_IJNSA_ILi2EEESB_SB_EEENS5_IJSB_NSA_ILi0EEESW_EEEEENS5_IJNS4_10UnderscoreESZ_SZ_EEEEENS4_13SM90_TMA_LOADENS4_14ComposedLayoutINS4_7SwizzleILi3ELi4ELi3EEENS4_18smem_ptr_flag_bitsILi32EEENST_INS5_IJNSA_ILi8EEESH_EEENS5_IJSH_SB_EEEEEEEvNS4_8identityES12_S1C_vS1D_EENS_8epilogue10collective6detail29Sm90TmaWarpSpecializedAdapterINS1G_15DefaultEpilogueISJ_SK_SK_NS1F_6thread17LinearCombinationISJ_Li1EffLNS1K_9ScaleType4KindE0ELNS_15FloatRoundStyleE2ESJ_EENS1_15EpilogueDefaultEEEEEvvEEEEvNT_6ParamsE)
        /*0008*/ 	.word	0x000000a8


	//----- nvinfo : EIATTR_FRAME_SIZE
	.align		4
.L_15:
        /*000c*/ 	.byte	0x04, 0x11
        /*000e*/ 	.short	(.L_17 - .L_16)
	.align		4
.L_16:
        /*0010*/ 	.word	index@(_ZN7cutlass13device_kernelINS_4gemm6kernel13GemmUniversalIN4cute5tupleIJiiiiEEENS1_10collective13CollectiveMmaINS1_34MainloopSm90TmaGmmaWarpSpecializedILi4ENS5_IJNS4_1CILi1EEESB_SB_EEENS1_35KernelTmaWarpSpecializedCooperativeEEENS5_IJNSA_ILi128EEENSA_ILi64EEENSA_ILi32EEEEEENS_10tfloat32_tENS5_IJlSB_lEEESJ_SK_NS4_8TiledMMAINS4_8MMA_AtomIJNS4_4SM904GMMA29MMA_64x64x8_F32TF32TF32_SS_TNILNSO_7ScaleInE1ELSQ_1EEEEEENS4_6LayoutINS5_IJNSA_ILi2EEESB_SB_EEENS5_IJSB_NSA_ILi0EEESW_EEEEENS5_IJNS4_10UnderscoreESZ_SZ_EEEEENS4_13SM90_TMA_LOADENS4_14ComposedLayoutINS4_7SwizzleILi3ELi4ELi3EEENS4_18smem_ptr_flag_bitsILi32EEENST_INS5_IJNSA_ILi8EEESH_EEENS5_IJSH_SB_EEEEEEEvNS4_8identityES12_S1C_vS1D_EENS_8epilogue10collective6detail29Sm90TmaWarpSpecializedAdapterINS1G_15DefaultEpilogueISJ_SK_SK_NS1F_6thread17LinearCombinationISJ_Li1EffLNS1K_9ScaleType4KindE0ELNS_15FloatRoundStyleE2ESJ_EENS1_15EpilogueDefaultEEEEEvvEEEEvNT_6ParamsE)
        /*0014*/ 	.word	0x00000000


	//----- nvinfo : EIATTR_MIN_STACK_SIZE
	.align		4
.L_17:
        /*0018*/ 	.byte	0x04, 0x12
        /*001a*/ 	.short	(.L_19 - .L_18)
	.align		4
.L_18:
        /*001c*/ 	.word	index@(_ZN7cutlass13device_kernelINS_4gemm6kernel13GemmUniversalIN4cute5tupleIJiiiiEEENS1_10collective13CollectiveMmaINS1_34MainloopSm90TmaGmmaWarpSpecializedILi4ENS5_IJNS4_1CILi1EEESB_SB_EEENS1_35KernelTmaWarpSpecializedCooperativeEEENS5_IJNSA_ILi128EEENSA_ILi64EEENSA_ILi32EEEEEENS_10tfloat32_tENS5_IJlSB_lEEESJ_SK_NS4_8TiledMMAINS4_8MMA_AtomIJNS4_4SM904GMMA29MMA_64x64x8_F32TF32TF32_SS_TNILNSO_7ScaleInE1ELSQ_1EEEEEENS4_6LayoutINS5_IJNSA_ILi2EEESB_SB_EEENS5_IJSB_NSA_ILi0EEESW_EEEEENS5_IJNS4_10UnderscoreESZ_SZ_EEEEENS4_13SM90_TMA_LOADENS4_14ComposedLayoutINS4_7SwizzleILi3ELi4ELi3EEENS4_18smem_ptr_flag_bitsILi32EEENST_INS5_IJNSA_ILi8EEESH_EEENS5_IJSH_SB_EEEEEEEvNS4_8identityES12_S1C_vS1D_EENS_8epilogue10collective6detail29Sm90TmaWarpSpecializedAdapterINS1G_15DefaultEpilogueISJ_SK_SK_NS1F_6thread17LinearCombinationISJ_Li1EffLNS1K_9ScaleType4KindE0ELNS_15FloatRoundStyleE2ESJ_EENS1_15EpilogueDefaultEEEEEvvEEEEvNT_6ParamsE)
        /*0020*/ 	.word	0x00000000
.L_19:


//--------------------- .nv.compat                --------------------------
	.section	.nv.compat,"",@"SHT_CUDA_COMPAT_INFO"
	.align	4
        /*0000*/ 	.byte	0x02, 0x09, 0x01, 0x00, 0x02, 0x02, 0x04, 0x00, 0x02, 0x05, 0x05, 0x00, 0x03, 0x07, 0x01, 0x01
        /*0010*/ 	.byte	0x02, 0x03, 0x01, 0x00, 0x02, 0x06, 0x01, 0x00, 0x04, 0x0b, 0x08, 0x00, 0x00, 0x00, 0x00, 0x00
        /*0020*/ 	.byte	0x00, 0x00, 0x00, 0x00


//--------------------- .nv.info._ZN7cutlass13device_kernelINS_4gemm6kernel13GemmUniversalIN4cute5tupleIJiiiiEEENS1_10collective13CollectiveMmaINS1_34MainloopSm90TmaGmmaWarpSpecializedILi4ENS5_IJNS4_1CILi1EEESB_SB_EEENS1_35KernelTmaWarpSpecializedCooperativeEEENS5_IJNSA_ILi128EEENSA_ILi64EEENSA_ILi32EEEEEENS_10tfloat32_tENS5_IJlSB_lEEESJ_SK_NS4_8TiledMMAINS4_8MMA_AtomIJNS4_4SM904GMMA29MMA_64x64x8_F32TF32TF32_SS_TNILNSO_7ScaleInE1ELSQ_1EEEEEENS4_6LayoutINS5_IJNSA_ILi2EEESB_SB_EEENS5_IJSB_NSA_ILi0EEESW_EEEEENS5_IJNS4_10UnderscoreESZ_SZ_EEEEENS4_13SM90_TMA_LOADENS4_14ComposedLayoutINS4_7SwizzleILi3ELi4ELi3EEENS4_18smem_ptr_flag_bitsILi32EEENST_INS5_IJNSA_ILi8EEESH_EEENS5_IJSH_SB_EEEEEEEvNS4_8identityES12_S1C_vS1D_EENS_8epilogue10collective6detail29Sm90TmaWarpSpecializedAdapterINS1G_15DefaultEpilogueISJ_SK_SK_NS1F_6thread17LinearCombinationISJ_Li1EffLNS1K_9ScaleType4KindE0ELNS_15FloatRoundStyleE2ESJ_EENS1_15EpilogueDefaultEEEEEvvEEEEvNT_6ParamsE --------------------------
	.section	.nv.info._ZN7cutlass13device_kernelINS_4gemm6kernel13GemmUniversalIN4cute5tupleIJiiiiEEENS1_10collective13CollectiveMmaINS1_34MainloopSm90TmaGmmaWarpSpecializedILi4ENS5_IJNS4_1CILi1EEESB_SB_EEENS1_35KernelTmaWarpSpecializedCooperativeEEENS5_IJNSA_ILi128EEENSA_ILi64EEENSA_ILi32EEEEEENS_10tfloat32_tENS5_IJlSB_lEEESJ_SK_NS4_8TiledMMAINS4_8MMA_AtomIJNS4_4SM904GMMA29MMA_64x64x8_F32TF32TF32_SS_TNILNSO_7ScaleInE1ELSQ_1EEEEEENS4_6LayoutINS5_IJNSA_ILi2EEESB_SB_EEENS5_IJSB_NSA_ILi0EEESW_EEEEENS5_IJNS4_10UnderscoreESZ_SZ_EEEEENS4_13SM90_TMA_LOADENS4_14ComposedLayoutINS4_7SwizzleILi3ELi4ELi3EEENS4_18smem_ptr_flag_bitsILi32EEENST_INS5_IJNSA_ILi8EEESH_EEENS5_IJSH_SB_EEEEEEEvNS4_8identityES12_S1C_vS1D_EENS_8epilogue10collective6detail29Sm90TmaWarpSpecializedAdapterINS1G_15DefaultEpilogueISJ_SK_SK_NS1F_6thread17LinearCombinationISJ_Li1EffLNS1K_9ScaleType4KindE0ELNS_15FloatRoundStyleE2ESJ_EENS1_15EpilogueDefaultEEEEEvvEEEEvNT_6ParamsE,"",@"SHT_CUDA_INFO"
	.sectionflags	@""
	.align	4


	//----- nvinfo : EIATTR_CUDA_API_VERSION
	.align		4
        /*0000*/ 	.byte	0x04, 0x37
        /*0002*/ 	.short	(.L_21 - .L_20)
.L_20:
        /*0004*/ 	.word	0x00000082


	//----- nvinfo : EIATTR_KPARAM_INFO
	.align		4
.L_21:
        /*0008*/ 	.byte	0x04, 0x17
        /*000a*/ 	.short	(.L_23 - .L_22)
.L_22:
        /*000c*/ 	.word	0x00000000
        /*0010*/ 	.short	0x0000
        /*0012*/ 	.short	0x0070
        /*0014*/ 	.byte	0x00, 0xf0, 0x01, 0x10


	//----- nvinfo : EIATTR_SPARSE_MMA_MASK
	.align		4
.L_23:
        /*0018*/ 	.byte	0x03, 0x50
        /*001a*/ 	.short	0x0000


	//----- nvinfo : EIATTR_MAXREG_COUNT
	.align		4
        /*001c*/ 	.byte	0x03, 0x1b
        /*001e*/ 	.short	0x00a8


	//----- nvinfo : EIATTR_NUM_BARRIERS
	.align		4
        /*0020*/ 	.byte	0x02, 0x4c
        /*0022*/ 	.byte	0x01
	.zero		1


	//----- nvinfo : EIATTR_EXTERNS
	.align		4
        /*0024*/ 	.byte	0x04, 0x0f
        /*0026*/ 	.short	(.L_25 - .L_24)


	//   ....[0]....
	.align		4
.L_24:
        /*0028*/ 	.word	index@(__assertfail)


	//----- nvinfo : EIATTR_MERCURY_ISA_VERSION
	.align		4
.L_25:
        /*002c*/ 	.byte	0x03, 0x5f
        /*002e*/ 	.short	0x0101


	//----- nvinfo : EIATTR_INT_WARP_WIDE_INSTR_OFFSETS
	.align		4
        /*0030*/ 	.byte	0x04, 0x31
        /*0032*/ 	.short	(.L_27 - .L_26)


	//   ....[0]....
.L_26:
        /*0034*/ 	.word	0x000003b0


	//   ....[1]....
        /*0038*/ 	.word	0x000003e0


	//   ....[2]....
        /*003c*/ 	.word	0x000004c0


	//----- nvinfo : EIATTR_COOP_GROUP_MASK_REGIDS
	.align		4
.L_27:
        /*0040*/ 	.byte	0x04, 0x29
        /*0042*/ 	.short	(.L_29 - .L_28)


	//   ....[0]....
.L_28:
        /*0044*/ 	.word	0xffffffff


	//   ....[1]....
        /*0048*/ 	.word	0xffffffff


	//   ....[2]....
        /*004c*/ 	.word	0xffffffff


	//   ....[3]....
        /*0050*/ 	.word	0xffffffff


	//   ....[4]....
        /*0054*/ 	.word	0xffffffff


	//----- nvinfo : EIATTR_COOP_GROUP_INSTR_OFFSETS
	.align		4
.L_29:
        /*0058*/ 	.byte	0x04, 0x28
        /*005a*/ 	.short	(.L_31 - .L_30)


	//   ....[0]....
.L_30:
        /*005c*/ 	.word	0x00000060


	//   ....[1]....
        /*0060*/ 	.word	0x00000070


	//   ....[2]....
        /*0064*/ 	.word	0x00000130


	//   ....[3]....
        /*0068*/ 	.word	0x000002c0


	//   ....[4]....
        /*006c*/ 	.word	0x00000f70


	//----- nvinfo : EIATTR_REG_RECONFIG
	.align		4
.L_31:
        /*0070*/ 	.byte	0x01, 0x54
	.zero		2


	//----- nvinfo : EIATTR_SYSCALL_OFFSETS
	.align		4
        /*0074*/ 	.byte	0x04, 0x46
        /*0076*/ 	.short	(.L_33 - .L_32)


	//   ....[0]....
.L_32:
        /*0078*/ 	.word	0x00001130


	//----- nvinfo : EIATTR_MBARRIER_INSTR_OFFSETS
	.align		4
.L_33:
        /*007c*/ 	.byte	0x04, 0x39
        /*007e*/ 	.short	(.L_35 - .L_34)


	//   ....[0]....
.L_34:
        /*0080*/ 	.word	0x00000230
        /*0084*/ 	.word	0x000000ff
        /*0088*/ 	.word	0x00000000
        /*008c*/ 	.short	0x0100
        /*008e*/ 	.byte	0x08
	.zero		1


	//   ....[1]....
        /*0090*/ 	.word	0x00000240
        /*0094*/ 	.word	0x000000ff
        /*0098*/ 	.word	0x00000020
        /*009c*/ 	.short	0x0100
        /*009e*/ 	.byte	0x08
	.zero		1


	//   ....[2]....
        /*00a0*/ 	.word	0x00000250
        /*00a4*/ 	.word	0x000000ff
        /*00a8*/ 	.word	0x00000008
        /*00ac*/ 	.short	0x0100
        /*00ae*/ 	.byte	0x08
	.zero		1


	//   ....[3]....
        /*00b0*/ 	.word	0x00000260
        /*00b4*/ 	.word	0x000000ff
        /*00b8*/ 	.word	0x00000028
        /*00bc*/ 	.short	0x0100
        /*00be*/ 	.byte	0x08
	.zero		1


	//   ....[4]....
        /*00c0*/ 	.word	0x00000270
        /*00c4*/ 	.word	0x000000ff
        /*00c8*/ 	.word	0x00000010
        /*00cc*/ 	.short	0x0100
        /*00ce*/ 	.byte	0x08
	.zero		1


	//   ....[5]....
        /*00d0*/ 	.word	0x00000280
        /*00d4*/ 	.word	0x000000ff
        /*00d8*/ 	.word	0x00000030
        /*00dc*/ 	.short	0x0100
        /*00de*/ 	.byte	0x08
	.zero		1


	//   ....[6]....
        /*00e0*/ 	.word	0x00000290
        /*00e4*/ 	.word	0x000000ff
        /*00e8*/ 	.word	0x00000018
        /*00ec*/ 	.short	0x0100
        /*00ee*/ 	.byte	0x08
	.zero		1


	//   ....[7]....
        /*00f0*/ 	.word	0x000002a0
        /*00f4*/ 	.word	0x000000ff
        /*00f8*/ 	.word	0x00000038
        /*00fc*/ 	.short	0x0100
        /*00fe*/ 	.byte	0x08
	.zero		1


	//   ....[8]....
        /*0100*/ 	.word	0x00000530
        /*0104*/ 	.word	0x000000ff
        /*0108*/ 	.word	0x00000050
        /*010c*/ 	.short	0x0100
        /*010e*/ 	.byte	0x06
	.zero		1


	//   ....[9]....
        /*0110*/ 	.word	0x00000590
        /*0114*/ 	.word	0x000000ff
        /*0118*/ 	.word	0x00000058
        /*011c*/ 	.short	0x0100
        /*011e*/ 	.byte	0x06
	.zero		1


	//   ....[10]....
        /*0120*/ 	.word	0x000011b0
        /*0124*/ 	.word	0x00000003
        /*0128*/ 	.word	0x00000000
        /*012c*/ 	.short	0x010a
        /*012e*/ 	.byte	0x3f
	.zero		1


	//   ....[11]....
        /*0130*/ 	.word	0x000011f0
        /*0134*/ 	.word	0x00000003
        /*0138*/ 	.word	0x00000000
        /*013c*/ 	.short	0x010a
        /*013e*/ 	.byte	0x3f
	.zero		1


	//   ....[12]....
        /*0140*/ 	.word	0x00001590
        /*0144*/ 	.word	0x000000ff
        /*0148*/ 	.word	0x00000000
        /*014c*/ 	.short	0x010a
        /*014e*/ 	.byte	0x08
	.zero		1


	//   ....[13]....
        /*0150*/ 	.word	0x000015d0
        /*0154*/ 	.word	0x000000ff
        /*0158*/ 	.word	0x00000000
        /*015c*/ 	.short	0x010a
        /*015e*/ 	.byte	0x08
	.zero		1


	//   ....[14]....
        /*0160*/ 	.word	0x00001830
        /*0164*/ 	.word	0x000000ff
        /*0168*/ 	.word	0x00000000
        /*016c*/ 	.short	0x0101
        /*016e*/ 	.byte	0x08
	.zero		1


	//   ....[15]....
        /*0170*/ 	.word	0x00001a10
        /*0174*/ 	.word	0x000000ff
        /*0178*/ 	.word	0x00000000
        /*017c*/ 	.short	0x0101
        /*017e*/ 	.byte	0x04
	.zero		1


	//   ....[16]....
        /*0180*/ 	.word	0x00004f80
        /*0184*/ 	.word	0x0000000c
        /*0188*/ 	.word	0x00000020
        /*018c*/ 	.short	0x010a
        /*018e*/ 	.byte	0x3f
	.zero		1


	//   ....[17]....
        /*0190*/ 	.word	0x00005340
        /*0194*/ 	.word	0x00000005
        /*0198*/ 	.word	0x00000058
        /*019c*/ 	.short	0x0101
        /*019e*/ 	.byte	0x3f
	.zero		1


	//   ....[18]....
        /*01a0*/ 	.word	0x00005a40
        /*01a4*/ 	.word	0x00000007
        /*01a8*/ 	.word	0x00000000
        /*01ac*/ 	.short	0x010a
        /*01ae*/ 	.byte	0x3f
	.zero		1


	//   ....[19]....
        /*01b0*/ 	.word	0x00005ac0
        /*01b4*/ 	.word	0x00000006
        /*01b8*/ 	.word	0x00000000
        /*01bc*/ 	.short	0x010a
        /*01be*/ 	.byte	0x3f
	.zero		1


	//   ....[20]....
        /*01c0*/ 	.word	0x00005b50
        /*01c4*/ 	.word	0x00000007
        /*01c8*/ 	.word	0x00000000
        /*01cc*/ 	.short	0x010a
        /*01ce*/ 	.byte	0x3f
	.zero		1


	//   ....[21]....
        /*01d0*/ 	.word	0x00005be0
        /*01d4*/ 	.word	0x00000005
        /*01d8*/ 	.word	0x00000000
        /*01dc*/ 	.short	0x010a
        /*01de*/ 	.byte	0x3f
	.zero		1


	//   ....[22]....
        /*01e0*/ 	.word	0x00005c40
        /*01e4*/ 	.word	0x00000003
        /*01e8*/ 	.word	0x00000000
        /*01ec*/ 	.short	0x010a
        /*01ee*/ 	.byte	0x3f
	.zero		1


	//   ....[23]....
        /*01f0*/ 	.word	0x00005ca0
        /*01f4*/ 	.word	0x00000004
        /*01f8*/ 	.word	0x00000000
        /*01fc*/ 	.short	0x010a
        /*01fe*/ 	.byte	0x3f
	.zero		1


	//   ....[24]....
        /*0200*/ 	.word	0x00005d70
        /*0204*/ 	.word	0x0000000c
        /*0208*/ 	.word	0x00000020
        /*020c*/ 	.short	0x010a
        /*020e*/ 	.byte	0x3f
	.zero		1


	//   ....[25]....
        /*0210*/ 	.word	0x00005e40
        /*0214*/ 	.word	0x00000007
        /*0218*/ 	.word	0x00000000
        /*021c*/ 	.short	0x010a
        /*021e*/ 	.byte	0x3f
	.zero		1


	//   ....[26]....
        /*0220*/ 	.word	0x00005e90
        /*0224*/ 	.word	0x00000006
        /*0228*/ 	.word	0x00000000
        /*022c*/ 	.short	0x010a
        /*022e*/ 	.byte	0x3f
	.zero		1


	//   ....[27]....
        /*0230*/ 	.word	0x00005ee0
        /*0234*/ 	.word	0x00000007
        /*0238*/ 	.word	0x00000000
        /*023c*/ 	.short	0x010a
        /*023e*/ 	.byte	0x3f
	.zero		1


	//----- nvinfo : EIATTR_NUM_MBARRIERS
	.align		4
.L_35:
        /*0240*/ 	.byte	0x03, 0x38
        /*0242*/ 	.short	0x000a


	//----- nvinfo : EIATTR_EXIT_INSTR_OFFSETS
	.align		4
        /*0244*/ 	.byte	0x04, 0x1c
        /*0246*/ 	.short	(.L_37 - .L_36)


	//   ....[0]....
.L_36:
        /*0248*/ 	.word	0x000005e0


	//   ....[1]....
        /*024c*/ 	.word	0x00000ea0


	//   ....[2]....
        /*0250*/ 	.word	0x000045f0


	//   ....[3]....
        /*0254*/ 	.word	0x00004c20


	//   ....[4]....
        /*0258*/ 	.word	0x00005c30


	//----- nvinfo : EIATTR_MAX_THREADS
	.align		4
.L_37:
        /*025c*/ 	.byte	0x04, 0x05
        /*025e*/ 	.short	(.L_39 - .L_38)
.L_38:
        /*0260*/ 	.word	0x00000180
        /*0264*/ 	.word	0x00000001
        /*0268*/ 	.word	0x00000001


	//----- nvinfo : EIATTR_CRS_STACK_SIZE
	.align		4
.L_39:
        /*026c*/ 	.byte	0x04, 0x1e
        /*026e*/ 	.short	(.L_41 - .L_40)
.L_40:
        /*0270*/ 	.word	0x00000000


	//----- nvinfo : EIATTR_CBANK_PARAM_SIZE
	.align		4
.L_41:
        /*0274*/ 	.byte	0x03, 0x19
        /*0276*/ 	.short	0x0470


	//----- nvinfo : EIATTR_PARAM_CBANK
	.align		4
        /*0278*/ 	.byte	0x04, 0x0a
        /*027a*/ 	.short	(.L_43 - .L_42)
	.align		4
.L_42:
        /*027c*/ 	.word	index@(.nv.constant0._ZN7cutlass13device_kernelINS_4gemm6kernel13GemmUniversalIN4cute5tupleIJiiiiEEENS1_10collective13CollectiveMmaINS1_34MainloopSm90TmaGmmaWarpSpecializedILi4ENS5_IJNS4_1CILi1EEESB_SB_EEENS1_35KernelTmaWarpSpecializedCooperativeEEENS5_IJNSA_ILi128EEENSA_ILi64EEENSA_ILi32EEEEEENS_10tfloat32_tENS5_IJlSB_lEEESJ_SK_NS4_8TiledMMAINS4_8MMA_AtomIJNS4_4SM904GMMA29MMA_64x64x8_F32TF32TF32_SS_TNILNSO_7ScaleInE1ELSQ_1EEEEEENS4_6LayoutINS5_IJNSA_ILi2EEESB_SB_EEENS5_IJSB_NSA_ILi0EEESW_EEEEENS5_IJNS4_10UnderscoreESZ_SZ_EEEEENS4_13SM90_TMA_LOADENS4_14ComposedLayoutINS4_7SwizzleILi3ELi4ELi3EEENS4_18smem_ptr_flag_bitsILi32EEENST_INS5_IJNSA_ILi8EEESH_EEENS5_IJSH_SB_EEEEEEEvNS4_8identityES12_S1C_vS1D_EENS_8epilogue10collective6detail29Sm90TmaWarpSpecializedAdapterINS1G_15DefaultEpilogueISJ_SK_SK_NS1F_6thread17LinearCombinationISJ_Li1EffLNS1K_9ScaleType4KindE0ELNS_15FloatRoundStyleE2ESJ_EENS1_15EpilogueDefaultEEEEEvvEEEEvNT_6ParamsE)
        /*0280*/ 	.short	0x0210
        /*0282*/ 	.short	0x0470


	//----- nvinfo : EIATTR_SW_WAR
	.align		4
.L_43:
        /*0284*/ 	.byte	0x04, 0x36
        /*0286*/ 	.short	(.L_45 - .L_44)
.L_44:
        /*0288*/ 	.word	0x00000008
.L_45:


//--------------------- .nv.callgraph             --------------------------
	.section	.nv.callgraph,"",@"SHT_CUDA_CALLGRAPH"
	.align	4
	.sectionentsize	8
	.align		4
        /*0000*/ 	.word	0x00000000
	.align		4
        /*0004*/ 	.word	0xffffffff
	.align		4
        /*0008*/ 	.word	index@(_ZN7cutlass13device_kernelINS_4gemm6kernel13GemmUniversalIN4cute5tupleIJiiiiEEENS1_10collective13CollectiveMmaINS1_34MainloopSm90TmaGmmaWarpSpecializedILi4ENS5_IJNS4_1CILi1EEESB_SB_EEENS1_35KernelTmaWarpSpecializedCooperativeEEENS5_IJNSA_ILi128EEENSA_ILi64EEENSA_ILi32EEEEEENS_10tfloat32_tENS5_IJlSB_lEEESJ_SK_NS4_8TiledMMAINS4_8MMA_AtomIJNS4_4SM904GMMA29MMA_64x64x8_F32TF32TF32_SS_TNILNSO_7ScaleInE1ELSQ_1EEEEEENS4_6LayoutINS5_IJNSA_ILi2EEESB_SB_EEENS5_IJSB_NSA_ILi0EEESW_EEEEENS5_IJNS4_10UnderscoreESZ_SZ_EEEEENS4_13SM90_TMA_LOADENS4_14ComposedLayoutINS4_7SwizzleILi3ELi4ELi3EEENS4_18smem_ptr_flag_bitsILi32EEENST_INS5_IJNSA_ILi8EEESH_EEENS5_IJSH_SB_EEEEEEEvNS4_8identityES12_S1C_vS1D_EENS_8epilogue10collective6detail29Sm90TmaWarpSpecializedAdapterINS1G_15DefaultEpilogueISJ_SK_SK_NS1F_6thread17LinearCombinationISJ_Li1EffLNS1K_9ScaleType4KindE0ELNS_15FloatRoundStyleE2ESJ_EENS1_15EpilogueDefaultEEEEEvvEEEEvNT_6ParamsE)
	.align		4
        /*000c*/ 	.word	index@(__assertfail)
	.align		4
        /*0010*/ 	.word	0x00000000
	.align		4
        /*0014*/ 	.word	0xfffffffe
	.align		4
        /*0018*/ 	.word	0x00000000
	.align		4
        /*001c*/ 	.word	0xfffffffd
	.align		4
        /*0020*/ 	.word	0x00000000
	.align		4
        /*0024*/ 	.word	0xfffffffc


//--------------------- .nv.constant4             --------------------------
	.section	.nv.constant4,"a",@progbits
	.align	8
	.align		8
.nv.constant4:
        /*0000*/ 	.dword	__assertfail
	.align		8
        /*0008*/ 	.dword	__unnamed_1
	.align		8
        /*0010*/ 	.dword	_ZN40_INTERNAL_736a68f6_4_k_cu_e34227c2_281774cuda3std3__45__cpo5beginE
	.align		8
        /*0018*/ 	.dword	_ZN40_INTERNAL_736a68f6_4_k_cu_e34227c2_281774cuda3std3__45__cpo3endE
	.align		8
        /*0020*/ 	.dword	_ZN40_INTERNAL_736a68f6_4_k_cu_e34227c2_281774cuda3std3__45__cpo6cbeginE
	.align		8
        /*0028*/ 	.dword	_ZN40_INTERNAL_736a68f6_4_k_cu_e34227c2_281774cuda3std3__45__cpo4cendE
	.align		8
        /*0030*/ 	.dword	_ZN40_INTERNAL_736a68f6_4_k_cu_e34227c2_281774cuda3std3__442_GLOBAL__N__736a68f6_4_k_cu_e34227c2_281776ignoreE
	.align		8
        /*0038*/ 	.dword	_ZN40_INTERNAL_736a68f6_4_k_cu_e34227c2_281774cuda3std3__419piecewise_constructE
	.align		8
        /*0040*/ 	.dword	_ZN40_INTERNAL_736a68f6_4_k_cu_e34227c2_281774cuda3std3__48in_placeE
	.align		8
        /*0048*/ 	.dword	_ZN40_INTERNAL_736a68f6_4_k_cu_e34227c2_281774cuda3std6ranges3__45__cpo4swapE
	.align		8
        /*0050*/ 	.dword	_ZN40_INTERNAL_736a68f6_4_k_cu_e34227c2_281774cuda3std6ranges3__45__cpo9iter_moveE
	.align		8
        /*0058*/ 	.dword	_ZN40_INTERNAL_736a68f6_4_k_cu_e34227c2_281774cute7productE
	.align		8
        /*0060*/ 	.dword	_ZN40_INTERNAL_736a68f6_4_k_cu_e34227c2_281774cute1_E
	.align		8
        /*0068*/ 	.dword	$str$22
	.align		8
        /*0070*/ 	.dword	$str$23


//--------------------- .text._ZN7cutlass13device_kernelINS_4gemm6kernel13GemmUniversalIN4cute5tupleIJiiiiEEENS1_10collective13CollectiveMmaINS1_34MainloopSm90TmaGmmaWarpSpecializedILi4ENS5_IJNS4_1CILi1EEESB_SB_EEENS1_35KernelTmaWarpSpecializedCooperativeEEENS5_IJNSA_ILi128EEENSA_ILi64EEENSA_ILi32EEEEEENS_10tfloat32_tENS5_IJlSB_lEEESJ_SK_NS4_8TiledMMAINS4_8MMA_AtomIJNS4_4SM904GMMA29MMA_64x64x8_F32TF32TF32_SS_TNILNSO_7ScaleInE1ELSQ_1EEEEEENS4_6LayoutINS5_IJNSA_ILi2EEESB_SB_EEENS5_IJSB_NSA_ILi0EEESW_EEEEENS5_IJNS4_10UnderscoreESZ_SZ_EEEEENS4_13SM90_TMA_LOADENS4_14ComposedLayoutINS4_7SwizzleILi3ELi4ELi3EEENS4_18smem_ptr_flag_bitsILi32EEENST_INS5_IJNSA_ILi8EEESH_EEENS5_IJSH_SB_EEEEEEEvNS4_8identityES12_S1C_vS1D_EENS_8epilogue10collective6detail29Sm90TmaWarpSpecializedAdapterINS1G_15DefaultEpilogueISJ_SK_SK_NS1F_6thread17LinearCombinationISJ_Li1EffLNS1K_9ScaleType4KindE0ELNS_15FloatRoundStyleE2ESJ_EENS1_15EpilogueDefaultEEEEEvvEEEEvNT_6ParamsE --------------------------
	.section	.text._ZN7cutlass13device_kernelINS_4gemm6kernel13GemmUniversalIN4cute5tupleIJiiiiEEENS1_10collective13CollectiveMmaINS1_34MainloopSm90TmaGmmaWarpSpecializedILi4ENS5_IJNS4_1CILi1EEESB_SB_EEENS1_35KernelTmaWarpSpecializedCooperativeEEENS5_IJNSA_ILi128EEENSA_ILi64EEENSA_ILi32EEEEEENS_10tfloat32_tENS5_IJlSB_lEEESJ_SK_NS4_8TiledMMAINS4_8MMA_AtomIJNS4_4SM904GMMA29MMA_64x64x8_F32TF32TF32_SS_TNILNSO_7ScaleInE1ELSQ_1EEEEEENS4_6LayoutINS5_IJNSA_ILi2EEESB_SB_EEENS5_IJSB_NSA_ILi0EEESW_EEEEENS5_IJNS4_10UnderscoreESZ_SZ_EEEEENS4_13SM90_TMA_LOADENS4_14ComposedLayoutINS4_7SwizzleILi3ELi4ELi3EEENS4_18smem_ptr_flag_bitsILi32EEENST_INS5_IJNSA_ILi8EEESH_EEENS5_IJSH_SB_EEEEEEEvNS4_8identityES12_S1C_vS1D_EENS_8epilogue10collective6detail29Sm90TmaWarpSpecializedAdapterINS1G_15DefaultEpilogueISJ_SK_SK_NS1F_6thread17LinearCombinationISJ_Li1EffLNS1K_9ScaleType4KindE0ELNS_15FloatRoundStyleE2ESJ_EENS1_15EpilogueDefaultEEEEEvvEEEEvNT_6ParamsE,"ax",@progbits
	.align	128
.text._ZN7cutlass13device_kernelINS_4gemm6kernel13GemmUniversalIN4cute5tupleIJiiiiEEENS1_10collective13CollectiveMmaINS1_34MainloopSm90TmaGmmaWarpSpecializedILi4ENS5_IJNS4_1CILi1EEESB_SB_EEENS1_35KernelTmaWarpSpecializedCooperativeEEENS5_IJNSA_ILi128EEENSA_ILi64EEENSA_ILi32EEEEEENS_10tfloat32_tENS5_IJlSB_lEEESJ_SK_NS4_8TiledMMAINS4_8MMA_AtomIJNS4_4SM904GMMA29MMA_64x64x8_F32TF32TF32_SS_TNILNSO_7ScaleInE1ELSQ_1EEEEEENS4_6LayoutINS5_IJNSA_ILi2EEESB_SB_EEENS5_IJSB_NSA_ILi0EEESW_EEEEENS5_IJNS4_10UnderscoreESZ_SZ_EEEEENS4_13SM90_TMA_LOADENS4_14ComposedLayoutINS4_7SwizzleILi3ELi4ELi3EEENS4_18smem_ptr_flag_bitsILi32EEENST_INS5_IJNSA_ILi8EEESH_EEENS5_IJSH_SB_EEEEEEEvNS4_8identityES12_S1C_vS1D_EENS_8epilogue10collective6detail29Sm90TmaWarpSpecializedAdapterINS1G_15DefaultEpilogueISJ_SK_SK_NS1F_6thread17LinearCombinationISJ_Li1EffLNS1K_9ScaleType4KindE0ELNS_15FloatRoundStyleE2ESJ_EENS1_15EpilogueDefaultEEEEEvvEEEEvNT_6ParamsE:
        .type           _ZN7cutlass13device_kernelINS_4gemm6kernel13GemmUniversalIN4cute5tupleIJiiiiEEENS1_10collective13CollectiveMmaINS1_34MainloopSm90TmaGmmaWarpSpecializedILi4ENS5_IJNS4_1CILi1EEESB_SB_EEENS1_35KernelTmaWarpSpecializedCooperativeEEENS5_IJNSA_ILi128EEENSA_ILi64EEENSA_ILi32EEEEEENS_10tfloat32_tENS5_IJlSB_lEEESJ_SK_NS4_8TiledMMAINS4_8MMA_AtomIJNS4_4SM904GMMA29MMA_64x64x8_F32TF32TF32_SS_TNILNSO_7ScaleInE1ELSQ_1EEEEEENS4_6LayoutINS5_IJNSA_ILi2EEESB_SB_EEENS5_IJSB_NSA_ILi0EEESW_EEEEENS5_IJNS4_10UnderscoreESZ_SZ_EEEEENS4_13SM90_TMA_LOADENS4_14ComposedLayoutINS4_7SwizzleILi3ELi4ELi3EEENS4_18smem_ptr_flag_bitsILi32EEENST_INS5_IJNSA_ILi8EEESH_EEENS5_IJSH_SB_EEEEEEEvNS4_8identityES12_S1C_vS1D_EENS_8epilogue10collective6detail29Sm90TmaWarpSpecializedAdapterINS1G_15DefaultEpilogueISJ_SK_SK_NS1F_6thread17LinearCombinationISJ_Li1EffLNS1K_9ScaleType4KindE0ELNS_15FloatRoundStyleE2ESJ_EENS1_15EpilogueDefaultEEEEEvvEEEEvNT_6ParamsE,@function
        .size           _ZN7cutlass13device_kernelINS_4gemm6kernel13GemmUniversalIN4cute5tupleIJiiiiEEENS1_10collective13CollectiveMmaINS1_34MainloopSm90TmaGmmaWarpSpecializedILi4ENS5_IJNS4_1CILi1EEESB_SB_EEENS1_35KernelTmaWarpSpecializedCooperativeEEENS5_IJNSA_ILi128EEENSA_ILi64EEENSA_ILi32EEEEEENS_10tfloat32_tENS5_IJlSB_lEEESJ_SK_NS4_8TiledMMAINS4_8MMA_AtomIJNS4_4SM904GMMA29MMA_64x64x8_F32TF32TF32_SS_TNILNSO_7ScaleInE1ELSQ_1EEEEEENS4_6LayoutINS5_IJNSA_ILi2EEESB_SB_EEENS5_IJSB_NSA_ILi0EEESW_EEEEENS5_IJNS4_10UnderscoreESZ_SZ_EEEEENS4_13SM90_TMA_LOADENS4_14ComposedLayoutINS4_7SwizzleILi3ELi4ELi3EEENS4_18smem_ptr_flag_bitsILi32EEENST_INS5_IJNSA_ILi8EEESH_EEENS5_IJSH_SB_EEEEEEEvNS4_8identityES12_S1C_vS1D_EENS_8epilogue10collective6detail29Sm90TmaWarpSpecializedAdapterINS1G_15DefaultEpilogueISJ_SK_SK_NS1F_6thread17LinearCombinationISJ_Li1EffLNS1K_9ScaleType4KindE0ELNS_15FloatRoundStyleE2ESJ_EENS1_15EpilogueDefaultEEEEEvvEEEEvNT_6ParamsE,(.L_x_130 - _ZN7cutlass13device_kernelINS_4gemm6kernel13GemmUniversalIN4cute5tupleIJiiiiEEENS1_10collective13CollectiveMmaINS1_34MainloopSm90TmaGmmaWarpSpecializedILi4ENS5_IJNS4_1CILi1EEESB_SB_EEENS1_35KernelTmaWarpSpecializedCooperativeEEENS5_IJNSA_ILi128EEENSA_ILi64EEENSA_ILi32EEEEEENS_10tfloat32_tENS5_IJlSB_lEEESJ_SK_NS4_8TiledMMAINS4_8MMA_AtomIJNS4_4SM904GMMA29MMA_64x64x8_F32TF32TF32_SS_TNILNSO_7ScaleInE1ELSQ_1EEEEEENS4_6LayoutINS5_IJNSA_ILi2EEESB_SB_EEENS5_IJSB_NSA_ILi0EEESW_EEEEENS5_IJNS4_10UnderscoreESZ_SZ_EEEEENS4_13SM90_TMA_LOADENS4_14ComposedLayoutINS4_7SwizzleILi3ELi4ELi3EEENS4_18smem_ptr_flag_bitsILi32EEENST_INS5_IJNSA_ILi8EEESH_EEENS5_IJSH_SB_EEEEEEEvNS4_8identityES12_S1C_vS1D_EENS_8epilogue10collective6detail29Sm90TmaWarpSpecializedAdapterINS1G_15DefaultEpilogueISJ_SK_SK_NS1F_6thread17LinearCombinationISJ_Li1EffLNS1K_9ScaleType4KindE0ELNS_15FloatRoundStyleE2ESJ_EENS1_15EpilogueDefaultEEEEEvvEEEEvNT_6ParamsE)
        .other          _ZN7cutlass13device_kernelINS_4gemm6kernel13GemmUniversalIN4cute5tupleIJiiiiEEENS1_10collective13CollectiveMmaINS1_34MainloopSm90TmaGmmaWarpSpecializedILi4ENS5_IJNS4_1CILi1EEESB_SB_EEENS1_35KernelTmaWarpSpecializedCooperativeEEENS5_IJNSA_ILi128EEENSA_ILi64EEENSA_ILi32EEEEEENS_10tfloat32_tENS5_IJlSB_lEEESJ_SK_NS4_8TiledMMAINS4_8MMA_AtomIJNS4_4SM904GMMA29MMA_64x64x8_F32TF32TF32_SS_TNILNSO_7ScaleInE1ELSQ_1EEEEEENS4_6LayoutINS5_IJNSA_ILi2EEESB_SB_EEENS5_IJSB_NSA_ILi0EEESW_EEEEENS5_IJNS4_10UnderscoreESZ_SZ_EEEEENS4_13SM90_TMA_LOADENS4_14ComposedLayoutINS4_7SwizzleILi3ELi4ELi3EEENS4_18smem_ptr_flag_bitsILi32EEENST_INS5_IJNSA_ILi8EEESH_EEENS5_IJSH_SB_EEEEEEEvNS4_8identityES12_S1C_vS1D_EENS_8epilogue10collective6detail29Sm90TmaWarpSpecializedAdapterINS1G_15DefaultEpilogueISJ_SK_SK_NS1F_6thread17LinearCombinationISJ_Li1EffLNS1K_9ScaleType4KindE0ELNS_15FloatRoundStyleE2ESJ_EENS1_15EpilogueDefaultEEEEEvvEEEEvNT_6ParamsE,@"STO_CUDA_ENTRY STV_DEFAULT"
_ZN7cutlass13device_kernelINS_4gemm6kernel13GemmUniversalIN4cute5tupleIJiiiiEEENS1_10collective13CollectiveMmaINS1_34MainloopSm90TmaGmmaWarpSpecializedILi4ENS5_IJNS4_1CILi1EEESB_SB_EEENS1_35KernelTmaWarpSpecializedCooperativeEEENS5_IJNSA_ILi128EEENSA_ILi64EEENSA_ILi32EEEEEENS_10tfloat32_tENS5_IJlSB_lEEESJ_SK_NS4_8TiledMMAINS4_8MMA_AtomIJNS4_4SM904GMMA29MMA_64x64x8_F32TF32TF32_SS_TNILNSO_7ScaleInE1ELSQ_1EEEEEENS4_6LayoutINS5_IJNSA_ILi2EEESB_SB_EEENS5_IJSB_NSA_ILi0EEESW_EEEEENS5_IJNS4_10UnderscoreESZ_SZ_EEEEENS4_13SM90_TMA_LOADENS4_14ComposedLayoutINS4_7SwizzleILi3ELi4ELi3EEENS4_18smem_ptr_flag_bitsILi32EEENST_INS5_IJNSA_ILi8EEESH_EEENS5_IJSH_SB_EEEEEEEvNS4_8identityES12_S1C_vS1D_EENS_8epilogue10collective6detail29Sm90TmaWarpSpecializedAdapterINS1G_15DefaultEpilogueISJ_SK_SK_NS1F_6thread17LinearCombinationISJ_Li1EffLNS1K_9ScaleType4KindE0ELNS_15FloatRoundStyleE2ESJ_EENS1_15EpilogueDefaultEEEEEvvEEEEvNT_6ParamsE:
[----:B------:R-:W0:Y:S01]  /*0000*/  LDC R1, c[0x0][0x28] ;  /* 0x00000a00ff017b82 */ /* 0x000e220000000800 */
[----:B------:R-:W1:Y:S01]  /*0010*/  S2R R18, SR_TID.X ;  /* 0x0000000000127919 */ /* 0x000e620000002100 */
[----:B------:R-:W-:Y:S01]  /*0020*/  ELECT P0, URZ, PT ;  /* 0x00000000003f782f */ /* 0x000fe20003800000 */
[----:B------:R-:W-:Y:S01]  /*0030*/  BSSY B0, `(.L_x_0) ;  /* 0x000000f000007945 */ /* 0x000fe20003800000 */
[--C-:B-1----:R-:W-:Y:S02]  /*0040*/  SHF.R.U32.HI R0, RZ, 0x5, R18.reuse ;  /* 0x00000005ff007819 */ /* 0x102fe40000011612 */
[----:B------:R-:W-:-:S03]  /*0050*/  SHF.R.U32.HI R22, RZ, 0x7, R18 ;  /* 0x00000007ff167819 */ /* 0x000fc60000011612 */
[----:B------:R-:W1:Y:S04]  /*0060*/  SHFL.IDX PT, R5, R0, RZ, 0x1f ;  /* 0x00001fff00057589 */ /* 0x000e6800000e0000 */
[----:B------:R2:W3:Y:S01]  /*0070*/  SHFL.IDX PT, R8, R22, RZ, 0x1f ;  /* 0x00001fff16087589 */ /* 0x0004e200000e0000 */
[----:B-1----:R-:W-:-:S13]  /*0080*/  ISETP.NE.OR P0, PT, R5, RZ, !P0 ;  /* 0x000000ff0500720c */ /* 0x002fda0004705670 */
[----:B0-23--:R-:W-:Y:S05]  /*0090*/  @P0 BRA `(.L_x_1) ;  /* 0x0000000000200947 */ /* 0x00dfea0003800000 */
[----:B------:R-:W-:Y:S02]  /*00a0*/  ULDC.64 UR4, c[0x0][0x198] ;  /* 0x0000660000047ab9 */ /* 0x000fe40000000a00 */
[----:B------:R-:W-:Y:S02]  /*00b0*/  UIADD3 UR6, UP0, UR4, 0xf0, URZ ;  /* 0x000000f004067890 */ /* 0x000fe4000ff1e03f */
[----:B------:R-:W-:Y:S02]  /*00c0*/  UIADD3 UR4, UP1, UR4, 0x1f0, URZ ;  /* 0x000001f004047890 */ /* 0x000fe4000ff3e03f */
[----:B------:R-:W-:Y:S02]  /*00d0*/  UIADD3.X UR7, URZ, UR5, URZ, UP0, !UPT ;  /* 0x000000053f077290 */ /* 0x000fe400087fe43f */
[----:B------:R-:W-:-:S07]  /*00e0*/  UIADD3.X UR5, URZ, UR5, URZ, UP1, !UPT ;  /* 0x000000053f057290 */ /* 0x000fce0008ffe43f */
[----:B------:R0:W-:Y:S02]  /*00f0*/  UTMACCTL.PF [UR6] ;  /* 0x00000000060079b9 */ /* 0x0001e40008040000 */
[----:B------:R0:W-:Y:S02]  /*0100*/  UTMACCTL.PF [UR4] ;  /* 0x00000000040079b9 */ /* 0x0001e40008040000 */
[----:B0-----:R-:W-:Y:S01]  /*0110*/  NOP ;  /* 0x0000000000007918 */ /* 0x001fe20000000000 */
.L_x_1:
[----:B------:R-:W-:Y:S05]  /*0120*/  BSYNC B0 ;  /* 0x0000000000007941 */ /* 0x000fea0003800000 */
.L_x_0:
[----:B------:R-:W0:Y:S02]  /*0130*/  SHFL.IDX PT, R2, R0, RZ, 0x1f ;  /* 0x00001fff00027589 */ /* 0x000e2400000e0000 */
[----:B0-----:R-:W-:-:S13]  /*0140*/  ISETP.NE.AND P0, PT, R2, RZ, PT ;  /* 0x000000ff0200720c */ /* 0x001fda0003f05270 */
[----:B------:R-:W-:Y:S05]  /*0150*/  @P0 BRA `(.L_x_2) ;  /* 0x0000000000580947 */ /* 0x000fea0003800000 */
[----:B------:R-:W0:Y:S01]  /*0160*/  S2UR UR8, SR_CgaCtaId ;  /* 0x00000000000879c3 */ /* 0x000e220000008800 */
[----:B------:R-:W-:Y:S01]  /*0170*/  UMOV UR4, 0x400 ;  /* 0x0000040000047882 */ /* 0x000fe20000000000 */
[----:B------:R-:W-:Y:S01]  /*0180*/  UMOV UR5, 0x1 ;  /* 0x0000000100057882 */ /* 0x000fe20000000000 */
[----:B------:R-:W-:Y:S01]  /*0190*/  UMOV UR6, 0x100 ;  /* 0x0000010000067882 */ /* 0x000fe20000000000 */
[----:B------:R-:W-:Y:S01]  /*01a0*/  ELECT P0, URZ, PT ;  /* 0x00000000003f782f */ /* 0x000fe20003800000 */
[----:B------:R-:W-:-:S04]  /*01b0*/  UIADD3 UR6, -UR6, 0x100000, URZ ;  /* 0x0010000006067890 */ /* 0x000fc8000fffe13f */
[----:B------:R-:W-:Y:S02]  /*01c0*/  USHF.L.U32 UR7, UR6, 0xb, URZ ;  /* 0x0000000b06077899 */ /* 0x000fe4000800063f */
[----:B------:R-:W-:Y:S02]  /*01d0*/  USHF.L.U32 UR6, UR6, 0x1, URZ ;  /* 0x0000000106067899 */ /* 0x000fe4000800063f */
[----:B0-----:R-:W-:Y:S02]  /*01e0*/  ULEA UR8, UR8, UR4, 0x18 ;  /* 0x0000000408087291 */ /* 0x001fe4000f8ec03f */
[----:B------:R-:W-:-:S04]  /*01f0*/  UIADD3 UR4, -UR5, 0x100000, URZ ;  /* 0x0010000005047890 */ /* 0x000fc8000fffe13f */
[----:B------:R-:W-:Y:S02]  /*0200*/  USHF.L.U32 UR5, UR4, 0xb, URZ ;  /* 0x0000000b04057899 */ /* 0x000fe4000800063f */
[----:B------:R-:W-:Y:S01]  /*0210*/  USHF.L.U32 UR4, UR4, 0x1, URZ ;  /* 0x0000000104047899 */ /* 0x000fe2000800063f */
[----:B------:R-:W0:Y:S11]  /*0220*/  FENCE.VIEW.ASYNC.S ;  /* 0x00000000000073c6 */ /* 0x000e360000000000 */
[----:B0-----:R0:W1:Y:S01]  /*0230*/  SYNCS.EXCH.64 URZ, [UR8], UR4 ;  /* 0x00000004083f75b2 */ /* 0x0010620008000100 */
[----:B------:R0:W2:Y:S01]  /*0240*/  SYNCS.EXCH.64 URZ, [UR8+0x20], UR6 ;  /* 0x00002006083f75b2 */ /* 0x0000a20008000100 */
[----:B------:R0:W3:Y:S01]  /*0250*/  SYNCS.EXCH.64 URZ, [UR8+0x8], UR4 ;  /* 0x00000804083f75b2 */ /* 0x0000e20008000100 */
[----:B------:R0:W4:Y:S01]  /*0260*/  SYNCS.EXCH.64 URZ, [UR8+0x28], UR6 ;  /* 0x00002806083f75b2 */ /* 0x0001220008000100 */
[----:B------:R0:W0:Y:S01]  /*0270*/  SYNCS.EXCH.64 URZ, [UR8+0x10], UR4 ;  /* 0x00001004083f75b2 */ /* 0x0000220008000100 */
[----:B------:R0:W0:Y:S01]  /*0280*/  SYNCS.EXCH.64 URZ, [UR8+0x30], UR6 ;  /* 0x00003006083f75b2 */ /* 0x0000220008000100 */
[----:B------:R0:W0:Y:S01]  /*0290*/  SYNCS.EXCH.64 URZ, [UR8+0x18], UR4 ;  /* 0x00001804083f75b2 */ /* 0x0000220008000100 */
[----:B------:R0:W0:Y:S01]  /*02a0*/  SYNCS.EXCH.64 URZ, [UR8+0x38], UR6 ;  /* 0x00003806083f75b2 */ /* 0x0000220008000100 */
[----:B------:R-:W-:Y:S01]  /*02b0*/  NOP ;  /* 0x0000000000007918 */ /* 0x000fe20000000000 */
.L_x_2:
[----:B------:R-:W5:Y:S01]  /*02c0*/  SHFL.IDX PT, R0, R0, RZ, 0x1f ;  /* 0x00001fff00007589 */ /* 0x000f6200000e0000 */
[----:B------:R-:W-:Y:S01]  /*02d0*/  ELECT P0, URZ, PT ;  /* 0x00000000003f782f */ /* 0x000fe20003800000 */
[----:B------:R-:W1:Y:S01]  /*02e0*/  LDC R2, c[0x0][0x65c] ;  /* 0x00019700ff027b82 */ /* 0x000e620000000800 */
[----:B------:R-:W-:Y:S01]  /*02f0*/  SHF.R.S32.HI R6, RZ, 0x1f, R5 ;  /* 0x0000001fff067819 */ /* 0x000fe20000011405 */
[----:B------:R-:W2:Y:S01]  /*0300*/  S2R R3, SR_CTAID.Y ;  /* 0x0000000000037919 */ /* 0x000ea20000002600 */
[----:B0-----:R-:W-:Y:S01]  /*0310*/  UMOV UR4, 0x20 ;  /* 0x0000002000047882 */ /* 0x001fe20000000000 */
[----:B------:R-:W-:Y:S01]  /*0320*/  ISETP.NE.AND P2, PT, R8, RZ, PT ;  /* 0x000000ff0800720c */ /* 0x000fe20003f45270 */
[----:B------:R-:W-:Y:S01]  /*0330*/  NOP ;  /* 0x0000000000007918 */ /* 0x000fe20000000000 */
[----:B------:R-:W0:Y:S01]  /*0340*/  S2R R4, SR_CTAID.X ;  /* 0x0000000000047919 */ /* 0x000e220000002500 */
[----:B------:R-:W-:Y:S01]  /*0350*/  LEA.HI R6, R6, R5, RZ, 0x2 ;  /* 0x0000000506067211 */ /* 0x000fe200078f10ff */
[----:B------:R-:W-:Y:S01]  /*0360*/  NOP ;  /* 0x0000000000007918 */ /* 0x000fe20000000000 */
[----:B-----5:R-:W-:-:S02]  /*0370*/  ISETP.NE.OR P0, PT, R0, RZ, !P0 ;  /* 0x000000ff0000720c */ /* 0x020fc40004705670 */
[----:B-1----:R-:W-:-:S04]  /*0380*/  ISETP.NE.AND P3, PT, R2, 0x1, PT ;  /* 0x000000010200780c */ /* 0x002fc80003f65270 */
[----:B------:R-:W-:Y:S02]  /*0390*/  P2R R0, PR, RZ, 0x8 ;  /* 0x00000008ff007803 */ /* 0x000fe40000000000 */
[----:B------:R-:W-:-:S05]  /*03a0*/  LOP3.LUT R0, R6, 0xfffffffc, RZ, 0xc0, !PT ;  /* 0xfffffffc06007812 */ /* 0x000fca00078ec0ff */
[----:B------:R-:W-:Y:S01]  /*03b0*/  VOTEU.ALL UP0, P0 ;  /* 0x00000000003f7886 */ /* 0x000fe20000000000 */
[----:B------:R-:W-:Y:S01]  /*03c0*/  IMAD.IADD R0, R5, 0x1, -R0 ;  /* 0x0000000105007824 */ /* 0x000fe200078e0a00 */
[----:B------:R-:W0:Y:S01]  /*03d0*/  @P3 LDC R17, c[0x0][0x10] ;  /* 0x00000400ff113b82 */ /* 0x000e220000000800 */
[----:B------:R-:W-:Y:S01]  /*03e0*/  VOTEU.ALL UP1, P0 ;  /* 0x00000000003f7886 */ /* 0x000fe20000020000 */
[----:B--2---:R-:W-:Y:S01]  /*03f0*/  @P3 IMAD.MOV.U32 R6, RZ, RZ, R3 ;  /* 0x000000ffff063224 */ /* 0x004fe200078e0003 */
[----:B------:R-:W-:Y:S01]  /*0400*/  @!UP0 UMOV UR6, 0x400 ;  /* 0x0000040000068882 */ /* 0x000fe20000000000 */
[----:B------:R-:W-:-:S04]  /*0410*/  @!UP0 UIADD3 UR4, -UR4, 0x100000, URZ ;  /* 0x0010000004048890 */ /* 0x000fc8000fffe13f */
[----:B------:R-:W-:Y:S02]  /*0420*/  @!UP0 USHF.L.U32 UR5, UR4, 0xb, URZ ;  /* 0x0000000b04058899 */ /* 0x000fe4000800063f */
[----:B------:R-:W-:Y:S01]  /*0430*/  @!UP0 USHF.L.U32 UR4, UR4, 0x1, URZ ;  /* 0x0000000104048899 */ /* 0x000fe2000800063f */
[----:B------:R-:W-:Y:S02]  /*0440*/  @P3 IMAD.MOV.U32 R7, RZ, RZ, RZ ;  /* 0x000000ffff073224 */ /* 0x000fe400078e00ff */
[----:B------:R-:W-:Y:S01]  /*0450*/  IMAD.MOV.U32 R5, RZ, RZ, RZ ;  /* 0x000000ffff057224 */ /* 0x000fe200078e00ff */
[----:B------:R-:W1:Y:S01]  /*0460*/  @!UP0 S2UR UR7, SR_CgaCtaId ;  /* 0x00000000000789c3 */ /* 0x000e620000008800 */
[----:B------:R-:W-:-:S07]  /*0470*/  @P3 IMAD.MOV.U32 R11, RZ, RZ, RZ ;  /* 0x000000ffff0b3224 */ /* 0x000fce00078e00ff */
[----:B------:R-:W2:Y:S01]  /*0480*/  @!P3 LDC R9, c[0x0][0xc] ;  /* 0x00000300ff09bb82 */ /* 0x000ea20000000800 */
[----:B0-----:R-:W-:-:S04]  /*0490*/  @P3 IMAD.WIDE.U32 R16, R4, R17, R6 ;  /* 0x0000001104103225 */ /* 0x001fc800078e0006 */
[----:B------:R-:W-:Y:S01]  /*04a0*/  @P3 IMAD.IADD R17, R17, 0x1, R11 ;  /* 0x0000000111113824 */ /* 0x000fe200078e020b */
[----:B-1----:R-:W-:Y:S01]  /*04b0*/  @!UP0 ULEA UR6, UR7, UR6, 0x18 ;  /* 0x0000000607068291 */ /* 0x002fe2000f8ec03f */
[----:B------:R-:W-:Y:S01]  /*04c0*/  VOTEU.ALL UP0, P0 ;  /* 0x00000000003f7886 */ /* 0x000fe20000000000 */
[----:B------:R-:W-:-:S04]  /*04d0*/  ISETP.NE.AND P0, PT, R0, 0x3, PT ;  /* 0x000000030000780c */ /* 0x000fc80003f05270 */
[----:B------:R-:W-:Y:S01]  /*04e0*/  ISETP.EQ.OR P0, PT, R0, RZ, !P0 ;  /* 0x000000ff0000720c */ /* 0x000fe20004702670 */
[----:B--2---:R-:W-:-:S03]  /*04f0*/  @!P3 IMAD.WIDE.U32 R6, R9, R3, R4 ;  /* 0x000000030906b225 */ /* 0x004fc600078e0004 */
[C---:B------:R-:W-:Y:S01]  /*0500*/  ISETP.EQ.AND P0, PT, R8.reuse, RZ, P0 ;  /* 0x000000ff0800720c */ /* 0x040fe20000702270 */
[----:B------:R-:W-:Y:S01]  /*0510*/  VIADD R8, R8, 0xffffffff ;  /* 0xffffffff08087836 */ /* 0x000fe20000000000 */
[----:B------:R-:W0:Y:S02]  /*0520*/  FENCE.VIEW.ASYNC.S ;  /* 0x00000000000073c6 */ /* 0x000e240000000000 */
[----:B0-----:R0:W3:Y:S01]  /*0530*/  @!UP0 SYNCS.EXCH.64 URZ, [UR6+0x50], UR4 ;  /* 0x00005004063f85b2 */ /* 0x0010e20008000100 */
[----:B------:R-:W-:Y:S01]  /*0540*/  @!P3 IMAD.MOV.U32 R16, RZ, RZ, R6 ;  /* 0x000000ffff10b224 */ /* 0x000fe200078e0006 */
[----:B------:R-:W-:Y:S01]  /*0550*/  SEL R19, RZ, 0x1, !P0 ;  /* 0x00000001ff137807 */ /* 0x000fe20004000000 */
[----:B------:R-:W-:Y:S01]  /*0560*/  @!P3 IMAD.MOV.U32 R17, RZ, RZ, R7 ;  /* 0x000000ffff11b224 */ /* 0x000fe200078e0007 */
[----:B------:R-:W-:-:S04]  /*0570*/  ISETP.GE.U32.AND P1, PT, R8, 0x2, PT ;  /* 0x000000020800780c */ /* 0x000fc80003f26070 */
[----:B------:R-:W-:Y:S01]  /*0580*/  SEL R19, R19, 0x2, P1 ;  /* 0x0000000213137807 */ /* 0x000fe20000800000 */
[----:B------:R0:W3:Y:S01]  /*0590*/  @!UP1 SYNCS.EXCH.64 URZ, [UR6+0x58], UR4 ;  /* 0x00005804063f95b2 */ /* 0x0000e20008000100 */
[----:B------:R-:W-:Y:S01]  /*05a0*/  NOP ;  /* 0x0000000000007918 */ /* 0x000fe20000000000 */
[----:B---34-:R-:W-:Y:S06]  /*05b0*/  BAR.SYNC.DEFER_BLOCKING 0x0 ;  /* 0x0000000000007b1d */ /* 0x018fec0000010000 */
[----:B------:R-:W-:Y:S05]  /*05c0*/  @!P2 BRA `(.L_x_3) ;  /* 0x00000040000ca947 */ /* 0x000fea0003800000 */
[----:B------:R-:W-:-:S13]  /*05d0*/  ISETP.GT.U32.AND P0, PT, R8, 0x1, PT ;  /* 0x000000010800780c */ /* 0x000fda0003f04070 */
[----:B0-----:R-:W-:Y:S05]  /*05e0*/  @P0 EXIT ;  /* 0x000000000000094d */ /* 0x001fea0003800000 */
[----:B------:R-:W-:Y:S01]  /*05f0*/  ULDC.64 UR4, c[0x0][0x650] ;  /* 0x0001940000047ab9 */ /* 0x000fe20000000a00 */
[----:B------:R-:W-:Y:S01]  /*0600*/  PRMT R0, RZ, 0x7610, R0 ;  /* 0x00007610ff007816 */ /* 0x000fe20000000000 */
[----:B------:R-:W-:Y:S01]  /*0610*/  IMAD.MOV.U32 R58, RZ, RZ, -0x1 ;  /* 0xffffffffff3a7424 */ /* 0x000fe200078e00ff */
[----:B------:R-:W-:Y:S01]  /*0620*/  ISETP.GE.U32.AND P0, PT, R16, UR4, PT ;  /* 0x0000000410007c0c */ /* 0x000fe2000bf06070 */
[----:B------:R-:W-:Y:S02]  /*0630*/  IMAD.MOV.U32 R59, RZ, RZ, -0x1 ;  /* 0xffffffffff3b7424 */ /* 0x000fe400078e00ff */
[----:B------:R-:W-:Y:S01]  /*0640*/  IMAD.MOV.U32 R57, RZ, RZ, -0x1 ;  /* 0xffffffffff397424 */ /* 0x000fe200078e00ff */
[----:B------:R-:W-:-:S13]  /*0650*/  ISETP.GE.U32.AND.EX P0, PT, R17, UR5, PT, P0 ;  /* 0x0000000511007c0c */ /* 0x000fda000bf06100 */
[----:B------:R-:W-:Y:S05]  /*0660*/  @P0 BRA `(.L_x_4) ;  /* 0x0000000400540947 */ /* 0x000fea0003800000 */
[----:B------:R-:W0:Y:S01]  /*0670*/  LDC.64 R14, c[0x0][0x628] ;  /* 0x00018a00ff0e7b82 */ /* 0x000e220000000a00 */
[----:B------:R-:W-:Y:S02]  /*0680*/  IMAD.MOV.U32 R6, RZ, RZ, R16 ;  /* 0x000000ffff067224 */ /* 0x000fe400078e0010 */
[----:B------:R-:W-:-:S05]  /*0690*/  IMAD.MOV.U32 R7, RZ, RZ, R17 ;  /* 0x000000ffff077224 */ /* 0x000fca00078e0011 */
[----:B------:R-:W1:Y:S08]  /*06a0*/  LDC R0, c[0x0][0x630] ;  /* 0x00018c00ff007b82 */ /* 0x000e700000000800 */
[----:B------:R-:W2:Y:S01]  /*06b0*/  LDC.64 R20, c[0x0][0x620] ;  /* 0x00018800ff147b82 */ /* 0x000ea20000000a00 */
[----:B0-----:R-:W-:-:S04]  /*06c0*/  ISETP.NE.U32.AND P0, PT, R14, RZ, PT ;  /* 0x000000ff0e00720c */ /* 0x001fc80003f05070 */
[----:B------:R-:W-:-:S13]  /*06d0*/  ISETP.NE.AND.EX P0, PT, R15, RZ, PT, P0 ;  /* 0x000000ff0f00720c */ /* 0x000fda0003f05300 */
[----:B-12---:R-:W-:Y:S05]  /*06e0*/  @!P0 BRA `(.L_x_5) ;  /* 0x0000000000288947 */ /* 0x006fea0003800000 */
[----:B------:R-:W0:Y:S02]  /*06f0*/  LDC R11, c[0x0][0x634] ;  /* 0x00018d00ff0b7b82 */ /* 0x000e240000000800 */
[----:B0-----:R-:W-:-:S05]  /*0700*/  IADD3 R11, P0, R16, R11, RZ ;  /* 0x0000000b100b7210 */ /* 0x001fca0007f1e0ff */
[----:B------:R-:W-:-:S04]  /*0710*/  IMAD.X R13, RZ, RZ, R17, P0 ;  /* 0x000000ffff0d7224 */ /* 0x000fc800000e0611 */
[----:B------:R-:W-:-:S04]  /*0720*/  IMAD.WIDE.U32 R6, R13, R14, RZ ;  /* 0x0000000e0d067225 */ /* 0x000fc800078e00ff */
[----:B------:R-:W-:-:S04]  /*0730*/  IMAD.WIDE.U32 R8, P0, R11, R15, R6 ;  /* 0x0000000f0b087225 */ /* 0x000fc80007800006 */
[----:B------:R-:W-:-:S04]  /*0740*/  IMAD.WIDE.U32 R6, R11, R14, RZ ;  /* 0x0000000e0b067225 */ /* 0x000fc800078e00ff */
[----:B------:R-:W-:Y:S01]  /*0750*/  IMAD.X R11, RZ, RZ, RZ, P0 ;  /* 0x000000ffff0b7224 */ /* 0x000fe200000e06ff */
[----:B------:R-:W-:Y:S01]  /*0760*/  IADD3 RZ, P0, R7, R8, RZ ;  /* 0x0000000807ff7210 */ /* 0x000fe20007f1e0ff */
[----:B------:R-:W-:-:S04]  /*0770*/  IMAD.MOV.U32 R10, RZ, RZ, R9 ;  /* 0x000000ffff0a7224 */ /* 0x000fc800078e0009 */
[----:B------:R-:W-:-:S08]  /*0780*/  IMAD.WIDE.U32.X R6, R13, R15, R10, P0 ;  /* 0x0000000f0d067225 */ /* 0x000fd000000e040a */
.L_x_5:
[-CC-:B------:R-:W-:Y:S01]  /*0790*/  SHF.R.U64 R57, R6, R0.reuse, R7.reuse ;  /* 0x0000000006397219 */ /* 0x180fe20000001207 */
[----:B------:R-:W0:Y:S01]  /*07a0*/  LDC R10, c[0x0][0x618] ;  /* 0x00018600ff0a7b82 */ /* 0x000e220000000800 */
[----:B------:R-:W-:Y:S01]  /*07b0*/  SHF.R.U32.HI R5, RZ, R0, R7 ;  /* 0x00000000ff057219 */ /* 0x000fe20000011607 */
[----:B------:R-:W-:Y:S01]  /*07c0*/  ULDC UR4, c[0x0][0x150] ;  /* 0x0000540000047ab9 */ /* 0x000fe20000000800 */
[----:B------:R-:W-:Y:S02]  /*07d0*/  IADD3 R9, P0, RZ, -R57, RZ ;  /* 0x80000039ff097210 */ /* 0x000fe40007f1e0ff */
[----:B------:R-:W-:-:S03]  /*07e0*/  I2FP.F32.U32 R0, R4 ;  /* 0x0000000400007245 */ /* 0x000fc60000201000 */
[----:B------:R-:W1:Y:S01]  /*07f0*/  LDC.64 R28, c[0x0][0x640] ;  /* 0x00019000ff1c7b82 */ /* 0x000e620000000a00 */
[----:B------:R-:W-:Y:S02]  /*0800*/  IMAD.X R11, RZ, RZ, ~R5, P0 ;  /* 0x000000ffff0b7224 */ /* 0x000fe400000e0e05 */
[----:B------:R-:W-:Y:S01]  /*0810*/  FMUL R0, R0, UR4 ;  /* 0x0000000400007c20 */ /* 0x000fe20008400000 */
[----:B------:R-:W-:Y:S01]  /*0820*/  IMAD.WIDE.U32 R6, R9, R20, R16 ;  /* 0x0000001409067225 */ /* 0x000fe200078e0010 */
[----:B------:R-:W-:-:S03]  /*0830*/  ULDC UR4, c[0x0][0x154] ;  /* 0x0000550000047ab9 */ /* 0x000fc60000000800 */
[----:B------:R-:W-:Y:S01]  /*0840*/  IMAD R8, R11, R20, RZ ;  /* 0x000000140b087224 */ /* 0x000fe200078e02ff */
[----:B------:R-:W2:Y:S01]  /*0850*/  LDC R5, c[0x0][0x144] ;  /* 0x00005100ff057b82 */ /* 0x000ea20000000800 */
[----:B------:R-:W3:Y:S02]  /*0860*/  F2I.U32.TRUNC.NTZ R0, R0 ;  /* 0x0000000000007305 */ /* 0x000ee4000020f000 */
[----:B------:R-:W-:-:S04]  /*0870*/  IMAD R9, R9, R21, R8 ;  /* 0x0000001509097224 */ /* 0x000fc800078e0208 */
[----:B------:R-:W-:Y:S01]  /*0880*/  IMAD.IADD R7, R7, 0x1, R9 ;  /* 0x0000000107077824 */ /* 0x000fe200078e0209 */
[----:B------:R-:W4:Y:S01]  /*0890*/  LDC R12, c[0x0][0x608] ;  /* 0x00018200ff0c7b82 */ /* 0x000f220000000800 */
[----:B------:R-:W-:-:S03]  /*08a0*/  IMAD.MOV.U32 R9, RZ, RZ, -0x1 ;  /* 0xffffffffff097424 */ /* 0x000fc600078e00ff */
[-CC-:B0-----:R-:W-:Y:S02]  /*08b0*/  SHF.R.U64 R20, R6, R10.reuse, R7.reuse ;  /* 0x0000000a06147219 */ /* 0x181fe40000001207 */
[----:B------:R-:W-:Y:S02]  /*08c0*/  I2FP.F32.U32 R6, R3 ;  /* 0x0000000300067245 */ /* 0x000fe40000201000 */
[----:B------:R-:W0:Y:S01]  /*08d0*/  LDC R26, c[0x0][0x658] ;  /* 0x00019600ff1a7b82 */ /* 0x000e220000000800 */
[----:B-1----:R-:W-:Y:S01]  /*08e0*/  ISETP.NE.U32.AND P0, PT, R28, RZ, PT ;  /* 0x000000ff1c00720c */ /* 0x002fe20003f05070 */
[----:B---3--:R-:W-:Y:S01]  /*08f0*/  IMAD.MOV R8, RZ, RZ, -R0 ;  /* 0x000000ffff087224 */ /* 0x008fe200078e0a00 */
[----:B------:R-:W-:Y:S01]  /*0900*/  SHF.R.U32.HI R7, RZ, R10, R7 ;  /* 0x0000000aff077219 */ /* 0x000fe20000011607 */
[----:B------:R-:W-:Y:S01]  /*0910*/  FMUL R6, R6, UR4 ;  /* 0x0000000406067c20 */ /* 0x000fe20008400000 */
[----:B------:R-:W-:-:S03]  /*0920*/  ISETP.NE.AND.EX P0, PT, R29, RZ, PT, P0 ;  /* 0x000000ff1d00720c */ /* 0x000fc60003f05300 */
[----:B------:R-:W1:Y:S01]  /*0930*/  LDC R14, c[0x0][0x148] ;  /* 0x00005200ff0e7b82 */ /* 0x000e620000000800 */
[----:B--2---:R-:W-:-:S07]  /*0940*/  IMAD R0, R5, R8, R4 ;  /* 0x0000000805007224 */ /* 0x004fce00078e0204 */
[----:B------:R-:W2:Y:S01]  /*0950*/  LDC R24, c[0x0][0x600] ;  /* 0x00018000ff187b82 */ /* 0x000ea20000000800 */
[-CC-:B----4-:R-:W-:Y:S02]  /*0960*/  SHF.R.U64 R30, R20, R12.reuse, R7.reuse ;  /* 0x0000000c141e7219 */ /* 0x190fe40000001207 */
[----:B------:R-:W-:Y:S01]  /*0970*/  SHF.R.U32.HI R5, RZ, R12, R7 ;  /* 0x0000000cff057219 */ /* 0x000fe20000011607 */
[----:B------:R-:W-:Y:S01]  /*0980*/  IMAD.MOV.U32 R7, RZ, RZ, 0x1 ;  /* 0x00000001ff077424 */ /* 0x000fe200078e00ff */
[----:B------:R3:W4:Y:S03]  /*0990*/  F2I.U32.TRUNC.NTZ R12, R6 ;  /* 0x00000006000c7305 */ /* 0x000726000020f000 */
[----:B------:R-:W1:Y:S01]  /*09a0*/  LDC R15, c[0x0][0x648] ;  /* 0x00019200ff0f7b82 */ /* 0x000e620000000800 */
[-C--:B0-----:R-:W-:Y:S02]  /*09b0*/  SHF.L.U32 R4, R9, R26.reuse, RZ ;  /* 0x0000001a09047219 */ /* 0x081fe400000006ff */
[----:B------:R-:W-:-:S02]  /*09c0*/  SHF.R.U64 R32, R30, R26, R5 ;  /* 0x0000001a1e207219 */ /* 0x000fc40000001205 */
[----:B------:R-:W-:Y:S02]  /*09d0*/  LOP3.LUT R11, RZ, R4, RZ, 0x33, !PT ;  /* 0x00000004ff0b7212 */ /* 0x000fe400078e33ff */
[-C--:B------:R-:W-:Y:S01]  /*09e0*/  SHF.R.U32.HI R5, RZ, R26.reuse, R5 ;  /* 0x0000001aff057219 */ /* 0x080fe20000011605 */
[----:B------:R-:W0:Y:S01]  /*09f0*/  LDC R21, c[0x0][0x638] ;  /* 0x00018e00ff157b82 */ /* 0x000e220000000800 */
[----:B------:R-:W-:Y:S01]  /*0a00*/  SHF.L.U32 R10, R7, R26, RZ ;  /* 0x0000001a070a7219 */ /* 0x000fe200000006ff */
[----:B------:R-:W-:-:S06]  /*0a10*/  IMAD.MOV.U32 R4, RZ, RZ, R32 ;  /* 0x000000ffff047224 */ /* 0x000fcc00078e0020 */
[----:B------:R-:W0:Y:S01]  /*0a20*/  LDC R58, c[0x0][0x610] ;  /* 0x00018400ff3a7b82 */ /* 0x000e220000000800 */
[----:B---34-:R-:W-:Y:S05]  /*0a30*/  @!P0 BRA `(.L_x_6) ;  /* 0x0000000000288947 */ /* 0x018fea0003800000 */
[----:B------:R-:W3:Y:S02]  /*0a40*/  LDC R9, c[0x0][0x64c] ;  /* 0x00019300ff097b82 */ /* 0x000ee40000000800 */
[----:B---3--:R-:W-:-:S05]  /*0a50*/  IADD3 R9, P0, R32, R9, RZ ;  /* 0x0000000920097210 */ /* 0x008fca0007f1e0ff */
        /* <DEDUP_REMOVED lines=8> */
.L_x_6:
[----:B-1----:R-:W-:Y:S01]  /*0ae0*/  SHF.R.U64 R4, R4, R15, R5 ;  /* 0x0000000f04047219 */ /* 0x002fe20000001205 */
[----:B--2---:R-:W-:Y:S01]  /*0af0*/  VIADD R5, R24, 0xffffffff ;  /* 0xffffffff18057836 */ /* 0x004fe20000000000 */
[----:B------:R-:W-:Y:S01]  /*0b00*/  LOP3.LUT R11, R30, R11, RZ, 0xc0, !PT ;  /* 0x0000000b1e0b7212 */ /* 0x000fe200078ec0ff */
[----:B------:R-:W-:Y:S02]  /*0b10*/  IMAD.MOV R12, RZ, RZ, -R12 ;  /* 0x000000ffff0c7224 */ /* 0x000fe400078e0a0c */
[----:B------:R-:W-:Y:S01]  /*0b20*/  IMAD.MOV R6, RZ, RZ, -R4 ;  /* 0x000000ffff067224 */ /* 0x000fe200078e0a04 */
[----:B------:R-:W-:Y:S01]  /*0b30*/  LOP3.LUT R5, R20, R5, RZ, 0xc0, !PT ;  /* 0x0000000514057212 */ /* 0x000fe200078ec0ff */
[----:B------:R-:W-:Y:S02]  /*0b40*/  @P3 IMAD R0, R14, R12, R3 ;  /* 0x0000000c0e003224 */ /* 0x000fe400078e0203 */
[----:B------:R-:W-:Y:S02]  /*0b50*/  IMAD R11, R10, R4, R11 ;  /* 0x000000040a0b7224 */ /* 0x000fe400078e020b */
[----:B0-----:R-:W-:-:S02]  /*0b60*/  IMAD R3, R6, R21, R32 ;  /* 0x0000001506037224 */ /* 0x001fc400078e0220 */
[----:B------:R-:W-:Y:S02]  /*0b70*/  IMAD R58, R11, R58, R0 ;  /* 0x0000003a0b3a7224 */ /* 0x000fe400078e0200 */
[----:B------:R-:W-:Y:S02]  /*0b80*/  IMAD R3, R3, R24, R5 ;  /* 0x0000001803037224 */ /* 0x000fe400078e0205 */
[----:B------:R-:W-:-:S03]  /*0b90*/  IMAD.MOV.U32 R0, RZ, RZ, 0x1 ;  /* 0x00000001ff007424 */ /* 0x000fc600078e00ff */
[----:B------:R-:W-:Y:S02]  /*0ba0*/  SEL R59, R3, R58, !P3 ;  /* 0x0000003a033b7207 */ /* 0x000fe40005800000 */
[----:B------:R-:W-:-:S07]  /*0bb0*/  SEL R58, R58, R3, !P3 ;  /* 0x000000033a3a7207 */ /* 0x000fce0005800000 */
.L_x_4:
[----:B------:R-:W-:-:S08]  /*0bc0*/  NOP ;  /* 0x0000000000007918 */ /* 0x000fd00000000000 */
[----:B------:R-:W0:Y:S02]  /*0bd0*/  USETMAXREG.TRY_ALLOC.CTAPOOL UP0, 0xe8 ;  /* 0x000000e8000079c8 */ /* 0x000e240008000600 */
[----:B0-----:R-:W-:-:S13]  /*0be0*/  PLOP3.LUT P0, PT, PT, PT, UP0, 0x80, 0x0 ;  /* 0x000000000000781c */ /* 0x001fda0003f0f008 */
[----:B------:R-:W-:Y:S05]  /*0bf0*/  @!P0 BRA `(.L_x_4) ;  /* 0xfffffffc00f08947 */ /* 0x000fea000383ffff */
[----:B------:R-:W-:Y:S01]  /*0c00*/  ULDC.64 UR4, c[0x0][0x598] ;  /* 0x0001660000047ab9 */ /* 0x000fe20000000a00 */
[----:B------:R-:W-:Y:S01]  /*0c10*/  ULDC.64 UR36, c[0x0][0x208] ;  /* 0x0000820000247ab9 */ /* 0x000fe20000000a00 */
[----:B------:R-:W-:-:S04]  /*0c20*/  ISETP.NE.U32.AND P0, PT, RZ, UR4, PT ;  /* 0x00000004ff007c0c */ /* 0x000fc8000bf05070 */
[----:B------:R-:W-:-:S13]  /*0c30*/  ISETP.NE.AND.EX P0, PT, RZ, UR5, PT, P0 ;  /* 0x00000005ff007c0c */ /* 0x000fda000bf05300 */
[----:B------:R-:W-:Y:S05]  /*0c40*/  @!P0 BRA `(.L_x_7) ;  /* 0x00000000001c8947 */ /* 0x000fea0003800000 */
[----:B------:R-:W0:Y:S02]  /*0c50*/  LDC.64 R4, c[0x0][0x598] ;  /* 0x00016600ff047b82 */ /* 0x000e240000000a00 */
[----:B0-----:R-:W2:Y:S02]  /*0c60*/  LDG.E.64 R4, desc[UR36][R4.64] ;  /* 0x0000002404047981 */ /* 0x001ea4000c1e1b00 */
[----:B--2---:R-:W-:-:S04]  /*0c70*/  ISETP.NE.U32.AND P0, PT, R4, RZ, PT ;  /* 0x000000ff0400720c */ /* 0x004fc80003f05070 */
[----:B------:R-:W-:-:S13]  /*0c80*/  ISETP.NE.AND.EX P0, PT, R5, RZ, PT, P0 ;  /* 0x000000ff0500720c */ /* 0x000fda0003f05300 */
[----:B------:R-:W-:Y:S05]  /*0c90*/  @!P0 BRA `(.L_x_7) ;  /* 0x0000000000088947 */ /* 0x000fea0003800000 */
[----:B------:R0:W5:Y:S01]  /*0ca0*/  LD.E R23, desc[UR36][R4.64] ;  /* 0x0000002404177980 */ /* 0x000162000c101900 */
[----:B------:R-:W-:Y:S05]  /*0cb0*/  BRA `(.L_x_8) ;  /* 0x0000000000247947 */ /* 0x000fea0003800000 */
.L_x_7:
[----:B------:R-:W-:Y:S02]  /*0cc0*/  ULDC.64 UR4, c[0x0][0x588] ;  /* 0x0001620000047ab9 */ /* 0x000fe40000000a00 */
[----:B------:R-:W-:-:S04]  /*0cd0*/  ISETP.NE.U32.AND P0, PT, RZ, UR4, PT ;  /* 0x00000004ff007c0c */ /* 0x000fc8000bf05070 */
[----:B------:R-:W-:-:S13]  /*0ce0*/  ISETP.NE.AND.EX P0, PT, RZ, UR5, PT, P0 ;  /* 0x00000005ff007c0c */ /* 0x000fda000bf05300 */
[----:B------:R-:W-:Y:S05]  /*0cf0*/  @!P0 BRA `(.L_x_9) ;  /* 0x00000000000c8947 */ /* 0x000fea0003800000 */
[----:B------:R-:W0:Y:S02]  /*0d00*/  LDC.64 R4, c[0x0][0x588] ;  /* 0x00016200ff047b82 */ /* 0x000e240000000a00 */
[----:B0-----:R1:W5:Y:S01]  /*0d10*/  LDG.E R23, desc[UR36][R4.64] ;  /* 0x0000002404177981 */ /* 0x001362000c1e1900 */
[----:B------:R-:W-:Y:S05]  /*0d20*/  BRA `(.L_x_8) ;  /* 0x0000000000087947 */ /* 0x000fea0003800000 */
.L_x_9:
[----:B------:R-:W-:Y:S02]  /*0d30*/  ULDC UR4, c[0x0][0x580] ;  /* 0x0001600000047ab9 */ /* 0x000fe40000000800 */
[----:B------:R-:W-:-:S07]  /*0d40*/  IMAD.U32 R23, RZ, RZ, UR4 ;  /* 0x00000004ff177e24 */ /* 0x000fce000f8e00ff */
.L_x_8:
[----:B------:R-:W-:Y:S02]  /*0d50*/  ULDC.64 UR4, c[0x0][0x5a0] ;  /* 0x0001680000047ab9 */ /* 0x000fe40000000a00 */
[----:B------:R-:W-:-:S04]  /*0d60*/  ISETP.NE.U32.AND P0, PT, RZ, UR4, PT ;  /* 0x00000004ff007c0c */ /* 0x000fc8000bf05070 */
[----:B------:R-:W-:-:S13]  /*0d70*/  ISETP.NE.AND.EX P0, PT, RZ, UR5, PT, P0 ;  /* 0x00000005ff007c0c */ /* 0x000fda000bf05300 */
[----:B------:R-:W-:Y:S05]  /*0d80*/  @!P0 BRA `(.L_x_10) ;  /* 0x00000000001c8947 */ /* 0x000fea0003800000 */
[----:B01----:R-:W0:Y:S02]  /*0d90*/  LDC.64 R4, c[0x0][0x5a0] ;  /* 0x00016800ff047b82 */ /* 0x003e240000000a00 */
[----:B0-----:R-:W2:Y:S02]  /*0da0*/  LDG.E.64 R4, desc[UR36][R4.64] ;  /* 0x0000002404047981 */ /* 0x001ea4000c1e1b00 */
[----:B--2---:R-:W-:-:S04]  /*0db0*/  ISETP.NE.U32.AND P0, PT, R4, RZ, PT ;  /* 0x000000ff0400720c */ /* 0x004fc80003f05070 */
[----:B------:R-:W-:-:S13]  /*0dc0*/  ISETP.NE.AND.EX P0, PT, R5, RZ, PT, P0 ;  /* 0x000000ff0500720c */ /* 0x000fda0003f05300 */
[----:B------:R-:W-:Y:S05]  /*0dd0*/  @!P0 BRA `(.L_x_10) ;  /* 0x0000000000088947 */ /* 0x000fea0003800000 */
[----:B------:R0:W5:Y:S01]  /*0de0*/  LD.E R56, desc[UR36][R4.64] ;  /* 0x0000002404387980 */ /* 0x000162000c101900 */
[----:B------:R-:W-:Y:S05]  /*0df0*/  BRA `(.L_x_11) ;  /* 0x0000000000247947 */ /* 0x000fea0003800000 */
.L_x_10:
[----:B------:R-:W-:Y:S02]  /*0e00*/  ULDC.64 UR4, c[0x0][0x590] ;  /* 0x0001640000047ab9 */ /* 0x000fe40000000a00 */
[----:B------:R-:W-:-:S04]  /*0e10*/  ISETP.NE.U32.AND P0, PT, RZ, UR4, PT ;  /* 0x00000004ff007c0c */ /* 0x000fc8000bf05070 */
[----:B------:R-:W-:-:S13]  /*0e20*/  ISETP.NE.AND.EX P0, PT, RZ, UR5, PT, P0 ;  /* 0x00000005ff007c0c */ /* 0x000fda000bf05300 */
[----:B------:R-:W-:Y:S05]  /*0e30*/  @!P0 BRA `(.L_x_12) ;  /* 0x00000000000c8947 */ /* 0x000fea0003800000 */
[----:B01----:R-:W0:Y:S02]  /*0e40*/  LDC.64 R4, c[0x0][0x590] ;  /* 0x00016400ff047b82 */ /* 0x003e240000000a00 */
[----:B0-----:R1:W5:Y:S01]  /*0e50*/  LDG.E R56, desc[UR36][R4.64] ;  /* 0x0000002404387981 */ /* 0x001362000c1e1900 */
[----:B------:R-:W-:Y:S05]  /*0e60*/  BRA `(.L_x_11) ;  /* 0x0000000000087947 */ /* 0x000fea0003800000 */
.L_x_12:
[----:B------:R-:W-:Y:S02]  /*0e70*/  ULDC UR4, c[0x0][0x584] ;  /* 0x0001610000047ab9 */ /* 0x000fe40000000800 */
[----:B------:R-:W-:-:S07]  /*0e80*/  IMAD.U32 R56, RZ, RZ, UR4 ;  /* 0x00000004ff387e24 */ /* 0x000fce000f8e00ff */
.L_x_11:
[----:B------:R-:W-:-:S13]  /*0e90*/  LOP3.LUT P0, RZ, R0, 0xff, RZ, 0xc0, !PT ;  /* 0x000000ff00ff7812 */ /* 0x000fda000780c0ff */
[----:B------:R-:W-:Y:S05]  /*0ea0*/  @!P0 EXIT ;  /* 0x000000000000894d */ /* 0x000fea0003800000 */
[----:B------:R-:W-:Y:S01]  /*0eb0*/  ULDC UR4, c[0x0][0x28c] ;  /* 0x0000a30000047ab9 */ /* 0x000fe20000000800 */
[----:B------:R-:W-:Y:S01]  /*0ec0*/  LOP3.LUT R62, R19, 0x1, RZ, 0xfc, !PT ;  /* 0x00000001133e7812 */ /* 0x000fe200078efcff */
[----:B------:R-:W-:Y:S01]  /*0ed0*/  UIADD3 UR4, UR4, 0x1f, URZ ;  /* 0x0000001f04047890 */ /* 0x000fe2000fffe03f */
[----:B------:R-:W-:Y:S01]  /*0ee0*/  UMOV UR38, URZ ;  /* 0x0000003f00267c82 */ /* 0x000fe20008000000 */
[----:B------:R-:W-:Y:S02]  /*0ef0*/  UMOV UR39, URZ ;  /* 0x0000003f00277c82 */ /* 0x000fe40008000000 */
[----:B------:R-:W-:-:S04]  /*0f00*/  USHF.R.S32.HI UR5, URZ, 0x1f, UR4 ;  /* 0x0000001f3f057899 */ /* 0x000fc80008011404 */
[----:B------:R-:W-:-:S04]  /*0f10*/  ULEA.HI UR5, UR5, UR4, URZ, 0x5 ;  /* 0x0000000405057291 */ /* 0x000fc8000f8f283f */
[----:B------:R-:W-:-:S12]  /*0f20*/  USHF.R.S32.HI UR40, URZ, 0x5, UR5 ;  /* 0x000000053f287899 */ /* 0x000fd80008011405 */
.L_x_94:
[----:B------:R-:W-:Y:S01]  /*0f30*/  LOP3.LUT R0, R18, 0x80, RZ, 0xc0, !PT ;  /* 0x0000008012007812 */ /* 0x000fe200078ec0ff */
[----:B------:R-:W2:Y:S01]  /*0f40*/  S2UR UR7, SR_CgaCtaId ;  /* 0x00000000000779c3 */ /* 0x000ea20000008800 */
[----:B------:R-:W-:Y:S02]  /*0f50*/  UMOV UR6, 0x400 ;  /* 0x0000040000067882 */ /* 0x000fe40000000000 */
[----:B------:R-:W-:-:S06]  /*0f60*/  SHF.R.U32.HI R0, RZ, 0x7, R0 ;  /* 0x00000007ff007819 */ /* 0x000fcc0000011600 */
[----:B---3--:R-:W3:Y:S01]  /*0f70*/  SHFL.IDX PT, R0, R0, RZ, 0x1f ;  /* 0x00001fff00007589 */ /* 0x008ee200000e0000 */
[----:B--2---:R-:W-:Y:S01]  /*0f80*/  ULEA UR42, UR7, UR6, 0x18 ;  /* 0x00000006072a7291 */ /* 0x004fe2000f8ec03f */
[----:B---3--:R-:W-:-:S13]  /*0f90*/  R2UR UR4, R0 ;  /* 0x00000000000472ca */ /* 0x008fda00000e0000 */
[----:B------:R-:W-:-:S04]  /*0fa0*/  ULEA.HI UR5, UR4, UR4, URZ, 0x1 ;  /* 0x0000000404057291 */ /* 0x000fc8000f8f083f */
[----:B------:R-:W-:-:S04]  /*0fb0*/  ULOP3.LUT UR5, UR5, 0x7fffe, URZ, 0xc0, !UPT ;  /* 0x0007fffe05057892 */ /* 0x000fc8000f8ec03f */
[----:B------:R-:W-:-:S03]  /*0fc0*/  UIADD3 UR5, UR4, -UR5, URZ ;  /* 0x8000000504057290 */ /* 0x000fc6000fffe03f */
[----:B------:R-:W-:Y:S01]  /*0fd0*/  ULDC UR4, c[0x0][0x28c] ;  /* 0x0000a30000047ab9 */ /* 0x000fe20000000800 */
[----:B------:R-:W-:Y:S01]  /*0fe0*/  ULEA UR5, UR5, UR42, 0xd ;  /* 0x0000002a05057291 */ /* 0x000fe2000f8e683f */
[----:B------:R-:W-:-:S03]  /*0ff0*/  ISETP.LT.AND P0, PT, RZ, UR4, PT ;  /* 0x00000004ff007c0c */ /* 0x000fc6000bf01270 */
[----:B------:R-:W-:-:S04]  /*1000*/  UIADD3 UR5, UR5, 0x100, URZ ;  /* 0x0000010005057890 */ /* 0x000fc8000fffe03f */
[----:B------:R-:W-:-:S04]  /*1010*/  USHF.R.U32.HI UR5, URZ, 0x4, UR5 ;  /* 0x000000043f057899 */ /* 0x000fc80008011605 */
[----:B------:R-:W-:Y:S02]  /*1020*/  ULOP3.LUT UR41, UR5, 0x3fff, URZ, 0xc0, !UPT ;  /* 0x00003fff05297892 */ /* 0x000fe4000f8ec03f */
[----:B-1--45:R-:W-:Y:S10]  /*1030*/  @P0 BRA `(.L_x_13) ;  /* 0x0000000000400947 */ /* 0x032ff40003800000 */
[----:B------:R-:W-:Y:S01]  /*1040*/  MOV R0, 0x0 ;  /* 0x0000000000007802 */ /* 0x000fe20000000f00 */
[----:B------:R-:W-:Y:S01]  /*1050*/  ULDC.64 UR4, c[0x4][0x68] ;  /* 0x01001a0000047ab9 */ /* 0x000fe20000000a00 */
[----:B------:R-:W-:Y:S01]  /*1060*/  ULDC.64 UR6, c[0x4][0x8] ;  /* 0x0100020000067ab9 */ /* 0x000fe20000000a00 */
[----:B01----:R-:W-:Y:S01]  /*1070*/  IMAD.U32 R4, RZ, RZ, UR4 ;  /* 0x00000004ff047e24 */ /* 0x003fe2000f8e00ff */
[----:B------:R0:W1:Y:S01]  /*1080*/  LDC.64 R14, c[0x4][R0] ;  /* 0x01000000000e7b82 */ /* 0x0000620000000a00 */
[----:B------:R-:W-:Y:S01]  /*1090*/  IMAD.U32 R5, RZ, RZ, UR5 ;  /* 0x00000005ff057e24 */ /* 0x000fe2000f8e00ff */
[----:B------:R-:W-:Y:S01]  /*10a0*/  ULDC.64 UR4, c[0x4][0x70] ;  /* 0x01001c0000047ab9 */ /* 0x000fe20000000a00 */
[----:B------:R-:W-:Y:S02]  /*10b0*/  IMAD.U32 R10, RZ, RZ, UR6 ;  /* 0x00000006ff0a7e24 */ /* 0x000fe4000f8e00ff */
[----:B------:R-:W-:Y:S02]  /*10c0*/  IMAD.U32 R6, RZ, RZ, UR4 ;  /* 0x00000004ff067e24 */ /* 0x000fe4000f8e00ff */
[----:B------:R-:W-:-:S02]  /*10d0*/  IMAD.U32 R7, RZ, RZ, UR5 ;  /* 0x00000005ff077e24 */ /* 0x000fc4000f8e00ff */
[----:B------:R-:W-:Y:S02]  /*10e0*/  IMAD.U32 R11, RZ, RZ, UR7 ;  /* 0x00000007ff0b7e24 */ /* 0x000fe4000f8e00ff */
[----:B------:R-:W-:Y:S02]  /*10f0*/  IMAD.MOV.U32 R8, RZ, RZ, 0x1e1 ;  /* 0x000001e1ff087424 */ /* 0x000fe400078e00ff */
[----:B------:R-:W-:Y:S02]  /*1100*/  IMAD.MOV.U32 R12, RZ, RZ, 0x1 ;  /* 0x00000001ff0c7424 */ /* 0x000fe400078e00ff */
[----:B0-----:R-:W-:-:S07]  /*1110*/  IMAD.MOV.U32 R13, RZ, RZ, RZ ;  /* 0x000000ffff0d7224 */ /* 0x001fce00078e00ff */
[----:B------:R-:W-:-:S07]  /*1120*/  LEPC R20, `(.L_x_13) ;  /* 0x000000001014794e */ /* 0x000fce0000000000 */
[----:B-1---5:R-:W-:Y:S05]  /*1130*/  CALL.ABS.NOINC R14 ;  /* 0x000000000e007343 */ /* 0x022fea0003c00000 */
.L_x_13:
[----:B------:R-:W-:-:S13]  /*1140*/  ISETP.NE.AND P0, PT, R62, 0x3, PT ;  /* 0x000000033e00780c */ /* 0x000fda0003f05270 */
[----:B------:R-:W-:Y:S05]  /*1150*/  @!P0 BRA `(.L_x_14) ;  /* 0x0000000000048947 */ /* 0x000fea0003800000 */
[----:B------:R-:W-:Y:S01]  /*1160*/  BPT.TRAP 0x1 ;  /* 0x000000040000795c */ /* 0x000fe20000300000 */
.L_x_14:
[----:B------:R-:W-:Y:S02]  /*1170*/  IMAD.U32 R3, RZ, RZ, UR39 ;  /* 0x00000027ff037e24 */ /* 0x000fe4000f8e00ff */
[----:B------:R-:W-:-:S03]  /*1180*/  IMAD.U32 R0, RZ, RZ, UR38 ;  /* 0x00000026ff007e24 */ /* 0x000fc6000f8e00ff */
[----:B------:R-:W-:Y:S02]  /*1190*/  LEA R3, R3, UR42, 0x3 ;  /* 0x0000002a03037c11 */ /* 0x000fe4000f8e18ff */
[----:B------:R-:W-:-:S04]  /*11a0*/  SHF.L.U32 R0, R0, 0x1f, RZ ;  /* 0x0000001f00007819 */ /* 0x000fc800000006ff */
[----:B------:R2:W3:Y:S01]  /*11b0*/  SYNCS.PHASECHK.TRANS64.TRYWAIT P1, [R3+URZ], R0 ;  /* 0x00000000030075a7 */ /* 0x0004e2000802017f */
[----:B------:R-:W-:Y:S05]  /*11c0*/  @!P0 BRA `(.L_x_15) ;  /* 0x0000000000048947 */ /* 0x000fea0003800000 */
[----:B------:R-:W-:Y:S01]  /*11d0*/  BPT.TRAP 0x1 ;  /* 0x000000040000795c */ /* 0x000fe20000300000 */
.L_x_15:
[----:B---3--:R-:W-:Y:S05]  /*11e0*/  @P1 BRA `(.L_x_16) ;  /* 0x0000000000081947 */ /* 0x008fea0003800000 */
[----:B------:R-:W3:Y:S02]  /*11f0*/  SYNCS.PHASECHK.TRANS64.TRYWAIT P1, [R3+URZ], R0 ;  /* 0x00000000030075a7 */ /* 0x000ee4000802017f */
[----:B---3--:R-:W-:Y:S05]  /*1200*/  @!P1 BRA `(.L_x_17) ;  /* 0x00000048008c9947 */ /* 0x008fea0003800000 */
.L_x_16:
[----:B------:R-:W-:-:S04]  /*1210*/  UISETP.LT.AND UP0, UPT, UR40, 0x1, UPT ;  /* 0x000000012800788c */ /* 0x000fc8000bf01270 */
[----:B------:R-:W-:-:S04]  /*1220*/  USEL UR4, UR40, 0x1, UP0 ;  /* 0x0000000128047887 */ /* 0x000fc80008000000 */
[----:B------:R-:W-:-:S06]  /*1230*/  UIADD3 UR4, UR40, -UR4, URZ ;  /* 0x8000000428047290 */ /* 0x000fcc000fffe03f */
[----:B--23--:R-:W-:Y:S01]  /*1240*/  IMAD.U32 R0, RZ, RZ, UR4 ;  /* 0x00000004ff007e24 */ /* 0x00cfe2000f8e00ff */
[----:B------:R-:W-:Y:S05]  /*1250*/  WARPSYNC.ALL ;  /* 0x0000000000007948 */ /* 0x000fea0003800000 */
[----:B------:R-:W-:Y:S01]  /*1260*/  ISETP.GE.AND P1, PT, R0, 0x1, PT ;  /* 0x000000010000780c */ /* 0x000fe20003f26270 */
[----:B------:R-:W-:Y:S01]  /*1270*/  UIADD3 UR4, UR42, 0x10100, URZ ;  /* 0x000101002a047890 */ /* 0x000fe2000fffe03f */
[----:B------:R-:W-:Y:S01]  /*1280*/  WARPGROUP.ARRIVE ;  /* 0x00000000000079c5 */ /* 0x000fe20000000000 */
[----:B------:R-:W-:Y:S01]  /*1290*/  UMOV UR9, 0x40000040 ;  /* 0x4000004000097882 */ /* 0x000fe20000000000 */
[----:B------:R-:W-:Y:S01]  /*12a0*/  UMOV UR11, 0x40000040 ;  /* 0x40000040000b7882 */ /* 0x000fe20000000000 */
[----:B------:R-:W-:-:S04]  /*12b0*/  USHF.R.U32.HI UR4, URZ, 0x4, UR4 ;  /* 0x000000043f047899 */ /* 0x000fc80008011604 */
[----:B------:R-:W-:Y:S02]  /*12c0*/  ULOP3.LUT UR5, UR4, 0x3fff, URZ, 0xc0, !UPT ;  /* 0x00003fff04057892 */ /* 0x000fe4000f8ec03f */
[----:B------:R-:W-:Y:S02]  /*12d0*/  ULOP3.LUT UR4, UR41, 0x10000, URZ, 0xfc, !UPT ;  /* 0x0001000029047892 */ /* 0x000fe4000f8efc3f */
[----:B------:R-:W-:Y:S02]  /*12e0*/  ULOP3.LUT UR5, UR5, 0x10000, URZ, 0xfc, !UPT ;  /* 0x0001000005057892 */ /* 0x000fe4000f8efc3f */
[----:B------:R-:W-:Y:S02]  /*12f0*/  ULEA UR6, UR39, UR4, 0xa ;  /* 0x0000000427067291 */ /* 0x000fe4000f8e503f */
[----:B------:R-:W-:-:S05]  /*1300*/  ULEA UR7, UR39, UR5, 0x9 ;  /* 0x0000000527077291 */ /* 0x000fca000f8e483f */
[----:B------:R-:W-:Y:S02]  /*1310*/  UMOV UR8, UR6 ;  /* 0x0000000600087c82 */ /* 0x000fe40008000000 */
[----:B------:R-:W-:Y:S02]  /*1320*/  UMOV UR10, UR7 ;  /* 0x00000007000a7c82 */ /* 0x000fe40008000000 */
[----:B------:R-:W-:Y:S01]  /*1330*/  HGMMA.64x64x8.F32.TF32 R24, gdesc[UR8], RZ, !UPT, gsb0 ;  /* 0x04e00000081879f0 */ /* 0x000fe2000c0028ff */
[----:B------:R-:W-:Y:S02]  /*1340*/  UIADD3 UR8, UR6, 0x2, URZ ;  /* 0x0000000206087890 */ /* 0x000fe4000fffe03f */
[----:B------:R-:W-:Y:S01]  /*1350*/  UIADD3 UR10, UR7, 0x2, URZ ;  /* 0x00000002070a7890 */ /* 0x000fe2000fffe03f */
[----:B------:R-:W-:Y:S01]  /*1360*/  UMOV UR9, 0x40000040 ;  /* 0x4000004000097882 */ /* 0x000fe20000000000 */
[----:B------:R-:W-:Y:S01]  /*1370*/  UMOV UR11, 0x40000040 ;  /* 0x40000040000b7882 */ /* 0x000fe20000000000 */
[----:B------:R-:W-:-:S02]  /*1380*/  WARPGROUP.DEPBAR.LE gsb0, 0x0 ;  /* 0x00008000000079c5 */ /* 0x000fc40000010000 */
[----:B------:R-:W-:-:S06]  /*1390*/  WARPGROUP.ARRIVE ;  /* 0x00000000000079c5 */ /* 0x000fcc0000000000 */
[----:B------:R-:W-:Y:S01]  /*13a0*/  HGMMA.64x64x8.F32.TF32 R24, gdesc[UR8], R24, gsb0 ;  /* 0x04e00000081879f0 */ /* 0x000fe20008002818 */
[----:B------:R-:W-:Y:S02]  /*13b0*/  UIADD3 UR8, UR6, 0x4, URZ ;  /* 0x0000000406087890 */ /* 0x000fe4000fffe03f */
[----:B------:R-:W-:Y:S01]  /*13c0*/  UIADD3 UR10, UR7, 0x4, URZ ;  /* 0x00000004070a7890 */ /* 0x000fe2000fffe03f */
[----:B------:R-:W-:Y:S01]  /*13d0*/  UMOV UR9, 0x40000040 ;  /* 0x4000004000097882 */ /* 0x000fe20000000000 */
[----:B------:R-:W-:Y:S01]  /*13e0*/  UMOV UR11, 0x40000040 ;  /* 0x40000040000b7882 */ /* 0x000fe20000000000 */
[----:B------:R-:W-:Y:S02]  /*13f0*/  WARPGROUP.DEPBAR.LE gsb0, 0x0 ;  /* 0x00008000000079c5 */ /* 0x000fe40000010000 */
        /* <DEDUP_REMOVED lines=8> */
[----:B------:R-:W-:Y:S03]  /*1480*/  HGMMA.64x64x8.F32.TF32 R24, gdesc[UR8], R24, gsb0 ;  /* 0x04e00000081879f0 */ /* 0x000fe60008002818 */
[----:B------:R-:W-:Y:S02]  /*1490*/  WARPGROUP.DEPBAR.LE gsb0, 0x0 ;  /* 0x00008000000079c5 */ /* 0x000fe40000010000 */
[----:B------:R-:W-:Y:S05]  /*14a0*/  @!P1 BRA `(.L_x_18) ;  /* 0x0000000400189947 */ /* 0x000fea0003800000 */
[----:B------:R-:W-:-:S04]  /*14b0*/  UIADD3 UR6, UR39, 0x1, URZ ;  /* 0x0000000127067890 */ /* 0x000fc8000fffe03f */
[----:B------:R-:W-:-:S04]  /*14c0*/  UISETP.NE.AND UP0, UPT, UR6, 0x4, UPT ;  /* 0x000000040600788c */ /* 0x000fc8000bf05270 */
[----:B------:R-:W-:Y:S02]  /*14d0*/  USEL UR7, URZ, 0x1, UP0 ;  /* 0x000000013f077887 */ /* 0x000fe40008000000 */
[----:B------:R-:W-:Y:S02]  /*14e0*/  USEL UR6, UR6, URZ, UP0 ;  /* 0x0000003f06067287 */ /* 0x000fe40008000000 */
[----:B------:R-:W-:-:S06]  /*14f0*/  ULOP3.LUT UR7, UR38, UR7, URZ, 0x3c, !UPT ;  /* 0x0000000726077292 */ /* 0x000fcc000f8e3c3f */
[----:B01----:R-:W-:Y:S01]  /*1500*/  IMAD.U32 R5, RZ, RZ, UR7 ;  /* 0x00000007ff057e24 */ /* 0x003fe2000f8e00ff */
[----:B------:R-:W-:-:S06]  /*1510*/  UMOV UR7, UR39 ;  /* 0x0000002700077c82 */ /* 0x000fcc0008000000 */
.L_x_25:
[----:B01----:R-:W-:Y:S05]  /*1520*/  @!P0 BRA `(.L_x_19) ;  /* 0x0000000000048947 */ /* 0x003fea0003800000 */
[----:B------:R-:W-:Y:S01]  /*1530*/  BPT.TRAP 0x1 ;  /* 0x000000040000795c */ /* 0x000fe20000300000 */
.L_x_19:
[----:B------:R-:W0:Y:S01]  /*1540*/  S2UR UR9, SR_CgaCtaId ;  /* 0x00000000000979c3 */ /* 0x000e220000008800 */
[----:B------:R-:W-:Y:S01]  /*1550*/  UMOV UR8, 0x400 ;  /* 0x0000040000087882 */ /* 0x000fe20000000000 */
[----:B------:R-:W-:Y:S01]  /*1560*/  SHF.L.U32 R3, R5, 0x1f, RZ ;  /* 0x0000001f05037819 */ /* 0x000fe200000006ff */
[----:B0-----:R-:W-:-:S04]  /*1570*/  ULEA UR14, UR9, UR8, 0x18 ;  /* 0x00000008090e7291 */ /* 0x001fc8000f8ec03f */
[----:B------:R-:W-:-:S09]  /*1580*/  ULEA UR8, UR6, UR14, 0x3 ;  /* 0x0000000e06087291 */ /* 0x000fd2000f8e183f */
[----:B------:R0:W1:Y:S01]  /*1590*/  SYNCS.PHASECHK.TRANS64.TRYWAIT P1, [UR8], R3 ;  /* 0x00000003ff0075a7 */ /* 0x0000620008020148 */
[----:B------:R-:W-:Y:S05]  /*15a0*/  @!P0 BRA `(.L_x_20) ;  /* 0x0000000000048947 */ /* 0x000fea0003800000 */
[----:B------:R-:W-:Y:S01]  /*15b0*/  BPT.TRAP 0x1 ;  /* 0x000000040000795c */ /* 0x000fe20000300000 */
.L_x_20:
[----:B-1----:R-:W-:Y:S05]  /*15c0*/  @P1 BRA `(.L_x_21) ;  /* 0x0000000000081947 */ /* 0x002fea0003800000 */
[----:B------:R-:W1:Y:S02]  /*15d0*/  SYNCS.PHASECHK.TRANS64.TRYWAIT P1, [UR8], R3 ;  /* 0x00000003ff0075a7 */ /* 0x000e640008020148 */
[----:B-1----:R-:W-:Y:S05]  /*15e0*/  @!P1 BRA `(.L_x_22) ;  /* 0x0000004400a89947 */ /* 0x002fea0003800000 */
.L_x_21:
[----:B------:R-:W-:Y:S01]  /*15f0*/  ULEA UR12, UR6, UR4, 0xa ;  /* 0x00000004060c7291 */ /* 0x000fe2000f8e503f */
[----:B------:R-:W-:Y:S01]  /*1600*/  WARPGROUP.ARRIVE ;  /* 0x00000000000079c5 */ /* 0x000fe20000000000 */
[----:B------:R-:W-:Y:S01]  /*1610*/  ULEA UR13, UR6, UR5, 0x9 ;  /* 0x00000005060d7291 */ /* 0x000fe2000f8e483f */
[----:B------:R-:W-:Y:S01]  /*1620*/  UMOV UR9, 0x40000040 ;  /* 0x4000004000097882 */ /* 0x000fe20000000000 */
[----:B------:R-:W-:-:S03]  /*1630*/  UMOV UR11, 0x40000040 ;  /* 0x40000040000b7882 */ /* 0x000fc60000000000 */
[----:B------:R-:W-:Y:S02]  /*1640*/  UMOV UR8, UR12 ;  /* 0x0000000c00087c82 */ /* 0x000fe40008000000 */
[----:B------:R-:W-:Y:S02]  /*1650*/  UMOV UR10, UR13 ;  /* 0x0000000d000a7c82 */ /* 0x000fe40008000000 */
[----:B------:R-:W-:Y:S01]  /*1660*/  HGMMA.64x64x8.F32.TF32 R24, gdesc[UR8], R24, gsb0 ;  /* 0x04e00000081879f0 */ /* 0x000fe20008002818 */
        /* <DEDUP_REMOVED lines=23> */
[----:B------:R-:W-:Y:S01]  /*17e0*/  BPT.TRAP 0x1 ;  /* 0x000000040000795c */ /* 0x000fe20000300000 */
.L_x_23:
[----:B------:R-:W-:Y:S01]  /*17f0*/  ULEA UR8, UR7, UR14, 0x3 ;  /* 0x0000000e07087291 */ /* 0x000fe2000f8e183f */
[----:B------:R-:W-:-:S03]  /*1800*/  ISETP.GT.U32.AND P1, PT, R19, 0x1, PT ;  /* 0x000000011300780c */ /* 0x000fc60003f24070 */
[----:B------:R-:W-:-:S04]  /*1810*/  UIADD3 UR8, UR8, 0x20, URZ ;  /* 0x0000002008087890 */ /* 0x000fc8000fffe03f */
[----:B------:R-:W-:-:S09]  /*1820*/  UPRMT UR8, URZ, 0x654, UR8 ;  /* 0x000006543f087896 */ /* 0x000fd20008000008 */
[----:B------:R-:W-:Y:S01]  /*1830*/  SYNCS.ARRIVE.TRANS64.RED.A1T0 RZ, [UR8], RZ ;  /* 0x000000ffffff79a7 */ /* 0x000fe20008100408 */
[----:B------:R-:W-:Y:S05]  /*1840*/  @P1 BRA `(.L_x_24) ;  /* 0x0000000000041947 */ /* 0x000fea0003800000 */
[----:B------:R-:W-:Y:S01]  /*1850*/  BPT.TRAP 0x1 ;  /* 0x000000040000795c */ /* 0x000fe20000300000 */
.L_x_24:
[----:B------:R-:W-:Y:S01]  /*1860*/  UIADD3 UR6, UR6, 0x1, URZ ;  /* 0x0000000106067890 */ /* 0x000fe2000fffe03f */
[C---:B------:R-:W-:Y:S01]  /*1870*/  ISETP.GT.AND P1, PT, R0.reuse, 0x1, PT ;  /* 0x000000010000780c */ /* 0x040fe20003f24270 */
[----:B------:R-:W-:Y:S01]  /*1880*/  UIADD3 UR7, UR7, 0x1, URZ ;  /* 0x0000000107077890 */ /* 0x000fe2000fffe03f */
[----:B------:R-:W-:Y:S01]  /*1890*/  VIADD R0, R0, 0xffffffff ;  /* 0xffffffff00007836 */ /* 0x000fe20000000000 */
[----:B------:R-:W-:Y:S02]  /*18a0*/  UISETP.NE.AND UP0, UPT, UR6, 0x4, UPT ;  /* 0x000000040600788c */ /* 0x000fe4000bf05270 */
[----:B------:R-:W-:Y:S02]  /*18b0*/  UISETP.NE.AND UP1, UPT, UR7, 0x4, UPT ;  /* 0x000000040700788c */ /* 0x000fe4000bf25270 */
[----:B------:R-:W-:Y:S02]  /*18c0*/  USEL UR8, URZ, 0x1, UP0 ;  /* 0x000000013f087887 */ /* 0x000fe40008000000 */
[----:B------:R-:W-:-:S02]  /*18d0*/  USEL UR6, UR6, URZ, UP0 ;  /* 0x0000003f06067287 */ /* 0x000fc40008000000 */
[----:B------:R-:W-:Y:S02]  /*18e0*/  USEL UR7, UR7, URZ, UP1 ;  /* 0x0000003f07077287 */ /* 0x000fe40008800000 */
[----:B------:R-:W-:Y:S01]  /*18f0*/  LOP3.LUT R5, R5, UR8, RZ, 0x3c, !PT ;  /* 0x0000000805057c12 */ /* 0x000fe2000f8e3cff */
[----:B------:R-:W-:Y:S09]  /*1900*/  @P1 BRA `(.L_x_25) ;  /* 0xfffffffc00041947 */ /* 0x000ff2000383ffff */
.L_x_18:
[----:B------:R-:W2:Y:S02]  /*1910*/  LDC R0, c[0x0][0x28c] ;  /* 0x0000a300ff007b82 */ /* 0x000ea40000000800 */
[----:B--2---:R-:W-:-:S13]  /*1920*/  ISETP.GE.AND P1, PT, R0, 0x1, PT ;  /* 0x000000010000780c */ /* 0x004fda0003f26270 */
[----:B------:R-:W-:Y:S05]  /*1930*/  @!P1 BRA `(.L_x_26) ;  /* 0x0000000000409947 */ /* 0x000fea0003800000 */
[----:B------:R-:W-:Y:S05]  /*1940*/  @!P0 BRA `(.L_x_27) ;  /* 0x0000000000048947 */ /* 0x000fea0003800000 */
[----:B------:R-:W-:Y:S01]  /*1950*/  BPT.TRAP 0x1 ;  /* 0x000000040000795c */ /* 0x000fe20000300000 */
.L_x_27:
[----:B------:R-:W2:Y:S01]  /*1960*/  S2UR UR6, SR_CgaCtaId ;  /* 0x00000000000679c3 */ /* 0x000ea20000008800 */
[----:B------:R-:W-:Y:S01]  /*1970*/  UISETP.LT.AND UP0, UPT, UR40, 0x1, UPT ;  /* 0x000000012800788c */ /* 0x000fe2000bf01270 */
[----:B------:R-:W-:Y:S01]  /*1980*/  ISETP.GT.U32.AND P0, PT, R19, 0x1, PT ;  /* 0x000000011300780c */ /* 0x000fe20003f04070 */
[----:B------:R-:W-:Y:S02]  /*1990*/  UMOV UR5, 0x400 ;  /* 0x0000040000057882 */ /* 0x000fe40000000000 */
[----:B------:R-:W-:-:S04]  /*19a0*/  USEL UR4, UR40, 0x1, UP0 ;  /* 0x0000000128047887 */ /* 0x000fc80008000000 */
[----:B------:R-:W-:-:S04]  /*19b0*/  UIADD3 UR4, UR39, UR40, -UR4 ;  /* 0x0000002827047290 */ /* 0x000fc8000fffe804 */
[----:B------:R-:W-:-:S04]  /*19c0*/  USHF.L.U32 UR4, UR4, 0x3, URZ ;  /* 0x0000000304047899 */ /* 0x000fc8000800063f */
[----:B------:R-:W-:Y:S02]  /*19d0*/  ULOP3.LUT UR4, UR4, 0x18, URZ, 0xc0, !UPT ;  /* 0x0000001804047892 */ /* 0x000fe4000f8ec03f */
[----:B--2---:R-:W-:-:S04]  /*19e0*/  ULEA UR5, UR6, UR5, 0x18 ;  /* 0x0000000506057291 */ /* 0x004fc8000f8ec03f */
[----:B------:R-:W-:-:S04]  /*19f0*/  UIADD3 UR4, UR5, 0x20, UR4 ;  /* 0x0000002005047890 */ /* 0x000fc8000fffe004 */
[----:B------:R-:W-:-:S09]  /*1a00*/  UPRMT UR4, URZ, 0x654, UR4 ;  /* 0x000006543f047896 */ /* 0x000fd20008000004 */
[----:B------:R-:W-:Y:S01]  /*1a10*/  SYNCS.ARRIVE.TRANS64.RED.A1T0 RZ, [UR4], RZ ;  /* 0x000000ffffff79a7 */ /* 0x000fe20008100404 */
[----:B------:R-:W-:Y:S05]  /*1a20*/  @P0 BRA `(.L_x_26) ;  /* 0x0000000000040947 */ /* 0x000fea0003800000 */
[----:B------:R-:W-:Y:S01]  /*1a30*/  BPT.TRAP 0x1 ;  /* 0x000000040000795c */ /* 0x000fe20000300000 */
.L_x_26:
[----:B------:R-:W2:Y:S01]  /*1a40*/  LDC R6, c[0x0][0x288] ;  /* 0x0000a200ff067b82 */ /* 0x000ea20000000800 */
[----:B------:R-:W-:Y:S01]  /*1a50*/  UIADD3 UR39, UR40, UR39, URZ ;  /* 0x0000002728277290 */ /* 0x000fe2000fffe03f */
[C---:B01----:R-:W-:Y:S01]  /*1a60*/  LOP3.LUT R5, R18.reuse, 0x3, RZ, 0xc0, !PT ;  /* 0x0000000312057812 */ /* 0x043fe200078ec0ff */
[----:B------:R-:W-:Y:S01]  /*1a70*/  IMAD.SHL.U32 R59, R59, 0x40, RZ ;  /* 0x000000403b3b7824 */ /* 0x000fe200078e00ff */
[----:B------:R-:W-:Y:S01]  /*1a80*/  SHF.R.U32.HI R3, RZ, 0x2, R18 ;  /* 0x00000002ff037819 */ /* 0x000fe20000011612 */
[----:B------:R-:W-:Y:S01]  /*1a90*/  USHF.R.U32.HI UR4, URZ, 0x2, UR39 ;  /* 0x000000023f047899 */ /* 0x000fe20008011627 */
[C---:B------:R-:W-:Y:S01]  /*1aa0*/  LOP3.LUT R4, R18.reuse, 0x60, RZ, 0xc0, !PT ;  /* 0x0000006012047812 */ /* 0x040fe200078ec0ff */
[----:B------:R-:W-:Y:S01]  /*1ab0*/  IMAD.SHL.U32 R10, R18, 0x2, RZ ;  /* 0x00000002120a7824 */ /* 0x000fe200078e00ff */
[----:B------:R-:W-:Y:S01]  /*1ac0*/  LOP3.LUT R0, R22, 0x1, RZ, 0xc0, !PT ;  /* 0x0000000116007812 */ /* 0x000fe200078ec0ff */
[----:B------:R-:W-:Y:S01]  /*1ad0*/  ULOP3.LUT UR4, UR4, 0x1, URZ, 0xc0, !UPT ;  /* 0x0000000104047892 */ /* 0x000fe2000f8ec03f */
[----:B------:R-:W-:Y:S01]  /*1ae0*/  LOP3.LUT R3, R3, 0x7, RZ, 0xc0, !PT ;  /* 0x0000000703037812 */ /* 0x000fe200078ec0ff */
[----:B------:R-:W-:Y:S01]  /*1af0*/  ULDC UR8, c[0x0][0x284] ;  /* 0x0000a10000087ab9 */ /* 0x000fe20000000800 */
[----:B------:R-:W-:Y:S01]  /*1b00*/  SHF.R.U32.HI R4, RZ, 0x1, R4 ;  /* 0x00000001ff047819 */ /* 0x000fe20000011604 */
[----:B------:R-:W-:Y:S01]  /*1b10*/  IMAD.SHL.U32 R8, R0, 0x40, RZ ;  /* 0x0000004000087824 */ /* 0x000fe200078e00ff */
[----:B------:R-:W-:Y:S01]  /*1b20*/  UISETP.GT.U32.AND UP1, UPT, UR39, 0x3, UPT ;  /* 0x000000032700788c */ /* 0x000fe2000bf24070 */
[----:B------:R-:W-:Y:S01]  /*1b30*/  SHF.R.S32.HI R15, RZ, 0x1f, R57 ;  /* 0x0000001fff0f7819 */ /* 0x000fe20000011439 */
[----:B------:R-:W-:Y:S01]  /*1b40*/  UISETP.NE.U32.AND UP0, UPT, UR4, 0x1, UPT ;  /* 0x000000010400788c */ /* 0x000fe2000bf05070 */
[--C-:B------:R-:W-:Y:S01]  /*1b50*/  IADD3 R7, RZ, -R4, -R3.reuse ;  /* 0x80000004ff077210 */ /* 0x100fe20007ffe803 */
[----:B------:R-:W-:Y:S01]  /*1b60*/  ULDC.64 UR6, c[0x0][0x5d0] ;  /* 0x0001740000067ab9 */ /* 0x000fe20000000a00 */
[----:B------:R-:W-:Y:S01]  /*1b70*/  LOP3.LUT R10, R59, 0x6, R10, 0xf8, !PT ;  /* 0x000000063b0a7812 */ /* 0x000fe200078ef80a */
[----:B------:R-:W-:Y:S01]  /*1b80*/  UISETP.LT.U32.AND UP1, UPT, UR40, 0x4, UP1 ;  /* 0x000000042800788c */ /* 0x000fe20008f21070 */
[----:B------:R-:W-:Y:S01]  /*1b90*/  LOP3.LUT R3, R8, 0x40, R3, 0xe2, !PT ;  /* 0x0000004008037812 */ /* 0x000fe200078ee203 */
[----:B------:R-:W-:Y:S01]  /*1ba0*/  UISETP.GT.U32.AND UP0, UPT, UR40, 0x3, !UP0 ;  /* 0x000000032800788c */ /* 0x000fe2000c704070 */
[----:B------:R-:W-:Y:S01]  /*1bb0*/  SHF.R.S32.HI R11, RZ, 0x1f, R10 ;  /* 0x0000001fff0b7819 */ /* 0x000fe2000001140a */
[----:B--2---:R-:W-:Y:S01]  /*1bc0*/  IMAD R12, R5, -0x2, R6 ;  /* 0xfffffffe050c7824 */ /* 0x004fe200078e0206 */
[----:B------:R-:W-:Y:S01]  /*1bd0*/  ISETP.GE.AND P0, PT, R59, R6, PT ;  /* 0x000000063b00720c */ /* 0x000fe20003f06270 */
[C---:B------:R-:W-:Y:S01]  /*1be0*/  IMAD.SHL.U32 R5, R58.reuse, 0x80, RZ ;  /* 0x000000803a057824 */ /* 0x040fe200078e00ff */
[----:B------:R-:W-:Y:S01]  /*1bf0*/  USEL UR5, URZ, 0x1, !UP1 ;  /* 0x000000013f057887 */ /* 0x000fe2000c800000 */
[----:B------:R-:W-:Y:S01]  /*1c00*/  IMAD R6, R15, UR6, RZ ;  /* 0x000000060f067c24 */ /* 0x000fe2000f8e02ff */
[----:B------:R-:W-:Y:S01]  /*1c10*/  USEL UR4, URZ, 0x1, !UP0 ;  /* 0x000000013f047887 */ /* 0x000fe2000c000000 */
[----:B------:R-:W-:Y:S01]  /*1c20*/  IMAD.WIDE R8, R58, 0x80, RZ ;  /* 0x000000803a087825 */ /* 0x000fe200078e02ff */
[----:B------:R-:W-:Y:S01]  /*1c30*/  ISETP.GE.OR P0, PT, R5, UR8, P0 ;  /* 0x0000000805007c0c */ /* 0x000fe20008706670 */
[----:B------:R-:W-:-:S02]  /*1c40*/  ULOP3.LUT UR39, UR39, 0x3, URZ, 0xc0, !UPT ;  /* 0x0000000327277892 */ /* 0x000fc4000f8ec03f */
[----:B------:R-:W-:Y:S01]  /*1c50*/  IMAD R0, R0, -0x40, R7 ;  /* 0xffffffc000007824 */ /* 0x000fe200078e0207 */
[----:B------:R-:W-:Y:S01]  /*1c60*/  LOP3.LUT R73, R8, R3, R4, 0xfe, !PT ;  /* 0x0000000308497212 */ /* 0x000fe200078efe04 */
[C---:B------:R-:W-:Y:S01]  /*1c70*/  IMAD R13, R57.reuse, UR7, R6 ;  /* 0x00000007390d7c24 */ /* 0x040fe2000f8e0206 */
[----:B------:R-:W-:Y:S01]  /*1c80*/  ULOP3.LUT UR38, UR4, UR38, UR5, 0x96, !UPT ;  /* 0x0000002604267292 */ /* 0x000fe2000f8e9605 */
[----:B------:R-:W-:Y:S01]  /*1c90*/  IMAD.WIDE.U32 R6, R57, UR6, R10 ;  /* 0x0000000639067c25 */ /* 0x000fe2000f8e000a */
[----:B------:R-:W-:-:S03]  /*1ca0*/  IADD3 R3, -R5, UR8, R0 ;  /* 0x0000000805037c10 */ /* 0x000fc6000fffe100 */
[----:B------:R-:W-:Y:S02]  /*1cb0*/  IMAD.IADD R7, R7, 0x1, R13 ;  /* 0x0000000107077824 */ /* 0x000fe400078e020d */
[----:B------:R-:W-:Y:S02]  /*1cc0*/  IMAD.IADD R4, R12, 0x1, -R59 ;  /* 0x000000010c047824 */ /* 0x000fe400078e0a3b */
[----:B------:R-:W-:Y:S01]  /*1cd0*/  IMAD.MOV.U32 R0, RZ, RZ, -0x1 ;  /* 0xffffffffff007424 */ /* 0x000fe200078e00ff */
[----:B------:R-:W-:Y:S06]  /*1ce0*/  @P0 BRA `(.L_x_28) ;  /* 0x0000002000980947 */ /* 0x000fec0003800000 */
[----:B------:R-:W0:Y:S01]  /*1cf0*/  LDC.64 R64, c[0x0][0x5c8] ;  /* 0x00017200ff407b82 */ /* 0x000e220000000a00 */
[----:B-----5:R-:W-:Y:S01]  /*1d00*/  FSETP.NEU.AND P0, PT, R56, RZ, PT ;  /* 0x000000ff3800720b */ /* 0x020fe20003f0d000 */
[----:B------:R-:W-:Y:S01]  /*1d10*/  BSSY B0, `(.L_x_28) ;  /* 0x0000223000007945 */ /* 0x000fe20003800000 */
[----:B------:R-:W-:-:S04]  /*1d20*/  ISETP.GT.AND P1, PT, R4, RZ, PT ;  /* 0x000000ff0400720c */ /* 0x000fc80003f24270 */
[----:B------:R-:W-:Y:S01]  /*1d30*/  ISETP.GT.AND P2, PT, R3, RZ, P1 ;  /* 0x000000ff0300720c */ /* 0x000fe20000f44270 */
[-C--:B0-----:R-:W-:Y:S02]  /*1d40*/  IMAD R12, R9, R64.reuse, RZ ;  /* 0x00000040090c7224 */ /* 0x081fe400078e02ff */
[----:B------:R-:W-:-:S04]  /*1d50*/  IMAD.WIDE.U32 R58, R73, R64, R6 ;  /* 0x00000040493a7225 */ /* 0x000fc800078e0006 */
[----:B------:R-:W-:-:S04]  /*1d60*/  IMAD R5, R73, R65, R12 ;  /* 0x0000004149057224 */ /* 0x000fc800078e020c */
[----:B------:R-:W-:Y:S01]  /*1d70*/  IMAD.IADD R75, R59, 0x1, R5 ;  /* 0x000000013b4b7824 */ /* 0x000fe200078e0205 */
[----:B------:R-:W-:Y:S06]  /*1d80*/  @!P0 BRA `(.L_x_29) ;  /* 0x0000001400dc8947 */ /* 0x000fec0003800000 */
[----:B------:R-:W0:Y:S01]  /*1d90*/  LDC.64 R66, c[0x0][0x5b8] ;  /* 0x00016e00ff427b82 */ /* 0x000e220000000a00 */
[----:B------:R-:W-:-:S07]  /*1da0*/  ULDC.64 UR4, c[0x0][0x5c0] ;  /* 0x0001700000047ab9 */ /* 0x000fce0000000a00 */
[----:B------:R-:W1:Y:S08]  /*1db0*/  LDC.64 R68, c[0x0][0x5b0] ;  /* 0x00016c00ff447b82 */ /* 0x000e700000000a00 */
[----:B------:R-:W2:Y:S01]  /*1dc0*/  LDC.64 R70, c[0x0][0x5a8] ;  /* 0x00016a00ff467b82 */ /* 0x000ea20000000a00 */
[-C--:B0-----:R-:W-:Y:S02]  /*1dd0*/  IMAD R6, R15, R66.reuse, RZ ;  /* 0x000000420f067224 */ /* 0x081fe400078e02ff */
[----:B------:R-:W-:-:S04]  /*1de0*/  IMAD.WIDE.U32 R60, R57, R66, R10 ;  /* 0x00000042393c7225 */ /* 0x000fc800078e000a */
[----:B------:R-:W-:Y:S02]  /*1df0*/  IMAD R59, R57, R67, R6 ;  /* 0x00000043393b7224 */ /* 0x000fe400078e0206 */
[-C--:B-1----:R-:W-:Y:S02]  /*1e00*/  IMAD R8, R9, R68.reuse, RZ ;  /* 0x0000004409087224 */ /* 0x082fe400078e02ff */
[----:B------:R-:W-:Y:S02]  /*1e10*/  IMAD.IADD R13, R61, 0x1, R59 ;  /* 0x000000013d0d7824 */ /* 0x000fe400078e023b */
[----:B------:R-:W-:Y:S02]  /*1e20*/  IMAD.MOV.U32 R12, RZ, RZ, R60 ;  /* 0x000000ffff0c7224 */ /* 0x000fe400078e003c */
[C---:B------:R-:W-:Y:S02]  /*1e30*/  IMAD R63, R73.reuse, R69, R8 ;  /* 0x00000045493f7224 */ /* 0x040fe400078e0208 */
[----:B------:R-:W-:-:S04]  /*1e40*/  IMAD.WIDE.U32 R6, R73, R68, R12 ;  /* 0x0000004449067225 */ /* 0x000fc800078e000c */
[----:B------:R-:W-:Y:S01]  /*1e50*/  IMAD.IADD R5, R7, 0x1, R63 ;  /* 0x0000000107057824 */ /* 0x000fe200078e023f */
[----:B--2---:R-:W-:-:S04]  /*1e60*/  LEA R14, P0, R6, R70, 0x2 ;  /* 0x00000046060e7211 */ /* 0x004fc800078010ff */
[----:B------:R-:W-:-:S05]  /*1e70*/  LEA.HI.X R15, R6, R71, R5, 0x2, P0 ;  /* 0x00000047060f7211 */ /* 0x000fca00000f1405 */
[----:B------:R0:W2:Y:S01]  /*1e80*/  @P2 LDG.E.LTC128B R5, desc[UR36][R14.64] ;  /* 0x000000240e052981 */ /* 0x0000a2000c1e1920 */
[----:B------:R-:W-:Y:S01]  /*1e90*/  LEA R8, P3, R58, UR4, 0x2 ;  /* 0x000000043a087c11 */ /* 0x000fe2000f8610ff */
[----:B------:R-:W-:Y:S01]  /*1ea0*/  IMAD.WIDE.U32 R6, R73, R68, R10 ;  /* 0x0000004449067225 */ /* 0x000fe200078e000a */
[----:B------:R-:W-:Y:S01]  /*1eb0*/  ISETP.GT.AND P0, PT, R4, 0x1, PT ;  /* 0x000000010400780c */ /* 0x000fe20003f04270 */
[----:B------:R-:W-:Y:S02]  /*1ec0*/  BSSY B1, `(.L_x_30) ;  /* 0x0000012000017945 */ /* 0x000fe40003800000 */
[----:B------:R-:W-:Y:S02]  /*1ed0*/  IMAD.IADD R7, R63, 0x1, R7 ;  /* 0x000000013f077824 */ /* 0x000fe400078e0207 */
[----:B------:R-:W-:Y:S01]  /*1ee0*/  IMAD.WIDE.U32 R20, R57, R66, R6 ;  /* 0x0000004239147225 */ /* 0x000fe200078e0006 */
[----:B0-----:R-:W-:-:S03]  /*1ef0*/  SHF.L.U64.HI R15, R68, 0x3, R69 ;  /* 0x00000003440f7819 */ /* 0x001fc60000010245 */
[----:B------:R-:W-:Y:S01]  /*1f00*/  IMAD.IADD R7, R59, 0x1, R21 ;  /* 0x000000013b077824 */ /* 0x000fe200078e0215 */
[----:B------:R-:W-:Y:S01]  /*1f10*/  LEA R6, P4, R20, R70, 0x2 ;  /* 0x0000004614067211 */ /* 0x000fe200078810ff */
[----:B------:R-:W-:-:S03]  /*1f20*/  IMAD.SHL.U32 R14, R68, 0x8, RZ ;  /* 0x00000008440e7824 */ /* 0x000fc600078e00ff */
[----:B------:R-:W-:Y:S01]  /*1f30*/  LEA.HI.X R7, R20, R71, R7, 0x2, P4 ;  /* 0x0000004714077211 */ /* 0x000fe200020f1407 */
[----:B------:R-:W-:Y:S01]  /*1f40*/  IMAD.WIDE.U32 R20, R73, R68, R14 ;  /* 0x0000004449147225 */ /* 0x000fe200078e000e */
[----:B--2---:R-:W-:-:S05]  /*1f50*/  LOP3.LUT R9, R5, 0xffffe000, RZ, 0xc0, !PT ;  /* 0xffffe00005097812 */ /* 0x004fca00078ec0ff */
[----:B------:R-:W-:-:S04]  /*1f60*/  FMUL R9, R9, R56 ;  /* 0x0000003809097220 */ /* 0x000fc80000400000 */
[----:B------:R-:W-:Y:S01]  /*1f70*/  FFMA R67, R24, R23, R9 ;  /* 0x0000001718437223 */ /* 0x000fe20000000009 */
[----:B------:R-:W-:Y:S02]  /*1f80*/  LEA.HI.X R9, R58, UR5, R75, 0x2, P3 ;  /* 0x000000053a097c11 */ /* 0x000fe400098f144b */
[----:B------:R-:W-:Y:S02]  /*1f90*/  ISETP.GT.AND P3, PT, R3, RZ, P0 ;  /* 0x000000ff0300720c */ /* 0x000fe40000764270 */
[----:B------:R-:W-:-:S05]  /*1fa0*/  F2FP.TF32.F32.PACK_B R67, R67 ;  /* 0x00000043ff43723e */ /* 0x000fca00024050ff */
[----:B------:R0:W-:Y:S06]  /*1fb0*/  @P2 STG.E desc[UR36][R8.64], R67 ;  /* 0x0000004308002986 */ /* 0x0001ec000c101924 */
[----:B------:R-:W-:Y:S05]  /*1fc0*/  @!P3 BRA `(.L_x_31) ;  /* 0x000000000004b947 */ /* 0x000fea0003800000 */
[----:B------:R1:W5:Y:S02]  /*1fd0*/  LDG.E.LTC128B R5, desc[UR36][R6.64+0x4] ;  /* 0x0000042406057981 */ /* 0x000364000c1e1920 */
.L_x_31:
[----:B------:R-:W-:Y:S05]  /*1fe0*/  BSYNC B1 ;  /* 0x0000000000017941 */ /* 0x000fea0003800000 */
.L_x_30:
[----:B-----5:R-:W-:Y:S01]  /*1ff0*/  LOP3.LUT R15, R5, 0xffffe000, RZ, 0xc0, !PT ;  /* 0xffffe000050f7812 */ /* 0x020fe200078ec0ff */
[----:B------:R-:W-:Y:S01]  /*2000*/  IMAD.IADD R63, R63, 0x1, R21 ;  /* 0x000000013f3f7824 */ /* 0x000fe200078e0215 */
[----:B------:R-:W-:Y:S01]  /*2010*/  IADD3 R60, P2, R60, R20, RZ ;  /* 0x000000143c3c7210 */ /* 0x000fe20007f5e0ff */
[----:B------:R-:W-:Y:S01]  /*2020*/  IMAD.MOV.U32 R24, RZ, RZ, R5 ;  /* 0x000000ffff187224 */ /* 0x000fe200078e0005 */
[----:B------:R-:W-:Y:S01]  /*2030*/  ISETP.GT.AND P1, PT, R3, 0x8, P1 ;  /* 0x000000080300780c */ /* 0x000fe20000f24270 */
[----:B------:R-:W-:Y:S02]  /*2040*/  FMUL R12, R15, R56 ;  /* 0x000000380f0c7220 */ /* 0x000fe40000400000 */
[----:B------:R-:W-:Y:S01]  /*2050*/  IMAD.X R13, R63, 0x1, R13, P2 ;  /* 0x000000013f0d7824 */ /* 0x000fe200010e060d */
[----:B------:R-:W-:Y:S01]  /*2060*/  LEA R14, P2, R60, R70, 0x2 ;  /* 0x000000463c0e7211 */ /* 0x000fe200078410ff */
[----:B------:R-:W-:-:S03]  /*2070*/  FFMA R25, R25, R23, R12 ;  /* 0x0000001719197223 */ /* 0x000fc6000000000c */
[----:B------:R-:W-:Y:S02]  /*2080*/  LEA.HI.X R15, R60, R71, R13, 0x2, P2 ;  /* 0x000000473c0f7211 */ /* 0x000fe400010f140d */
[----:B------:R-:W-:-:S05]  /*2090*/  F2FP.TF32.F32.PACK_B R25, R25 ;  /* 0x00000019ff19723e */ /* 0x000fca00024050ff */
[----:B------:R2:W-:Y:S04]  /*20a0*/  @P3 STG.E desc[UR36][R8.64+0x4], R25 ;  /* 0x0000041908003986 */ /* 0x0005e8000c101924 */
[----:B------:R-:W3:Y:S01]  /*20b0*/  @P1 LDG.E.LTC128B R24, desc[UR36][R14.64] ;  /* 0x000000240e181981 */ /* 0x000ee2000c1e1920 */
[----:B------:R-:W-:Y:S01]  /*20c0*/  IADD3 R20, P2, R10, R20, RZ ;  /* 0x000000140a147210 */ /* 0x000fe20007f5e0ff */
[----:B------:R-:W-:Y:S01]  /*20d0*/  BSSY B1, `(.L_x_32) ;  /* 0x0000011000017945 */ /* 0x000fe20003800000 */
[----:B------:R-:W-:-:S03]  /*20e0*/  ISETP.GT.AND P0, PT, R3, 0x8, P0 ;  /* 0x000000080300780c */ /* 0x000fc60000704270 */
[----:B------:R-:W-:Y:S01]  /*20f0*/  IMAD.X R21, R11, 0x1, R63, P2 ;  /* 0x000000010b157824 */ /* 0x000fe200010e063f */
[C---:B------:R-:W-:Y:S02]  /*2100*/  SHF.L.U64.HI R11, R64.reuse, 0x5, R65 ;  /* 0x00000005400b7819 */ /* 0x040fe40000010241 */
[----:B------:R-:W-:Y:S01]  /*2110*/  LEA R12, P2, R64, R8, 0x5 ;  /* 0x00000008400c7211 */ /* 0x000fe200078428ff */
[----:B------:R-:W-:-:S04]  /*2120*/  IMAD.WIDE.U32 R20, R57, R66, R20 ;  /* 0x0000004239147225 */ /* 0x000fc800078e0014 */
[----:B------:R-:W-:Y:S01]  /*2130*/  IMAD.X R13, R11, 0x1, R9, P2 ;  /* 0x000000010b0d7824 */ /* 0x000fe200010e0609 */
[----:B------:R-:W-:Y:S02]  /*2140*/  LEA R10, P3, R20, R70, 0x2 ;  /* 0x00000046140a7211 */ /* 0x000fe400078610ff */
[----:B---3--:R-:W-:-:S05]  /*2150*/  LOP3.LUT R5, R24, 0xffffe000, RZ, 0xc0, !PT ;  /* 0xffffe00018057812 */ /* 0x008fca00078ec0ff */
[----:B------:R-:W-:-:S04]  /*2160*/  FMUL R5, R5, R56 ;  /* 0x0000003805057220 */ /* 0x000fc80000400000 */
[----:B------:R-:W-:Y:S01]  /*2170*/  FFMA R57, R26, R23, R5 ;  /* 0x000000171a397223 */ /* 0x000fe20000000005 */
[----:B------:R-:W-:-:S04]  /*2180*/  IMAD.IADD R5, R59, 0x1, R21 ;  /* 0x000000013b057824 */ /* 0x000fc800078e0215 */
[----:B------:R-:W-:Y:S02]  /*2190*/  F2FP.TF32.F32.PACK_B R57, R57 ;  /* 0x00000039ff39723e */ /* 0x000fe400024050ff */
[----:B------:R-:W-:-:S03]  /*21a0*/  LEA.HI.X R11, R20, R71, R5, 0x2, P3 ;  /* 0x00000047140b7211 */ /* 0x000fc600018f1405 */
[----:B------:R2:W-:Y:S01]  /*21b0*/  @P1 STG.E desc[UR36][R12.64], R57 ;  /* 0x000000390c001986 */ /* 0x0005e2000c101924 */
[----:B------:R-:W-:Y:S05]  /*21c0*/  @!P0 BRA `(.L_x_33) ;  /* 0x0000000000048947 */ /* 0x000fea0003800000 */
[----:B------:R3:W5:Y:S02]  /*21d0*/  LDG.E.LTC128B R24, desc[UR36][R10.64+0x4] ;  /* 0x000004240a187981 */ /* 0x000764000c1e1920 */
.L_x_33:
[----:B------:R-:W-:Y:S05]  /*21e0*/  BSYNC B1 ;  /* 0x0000000000017941 */ /* 0x000fea0003800000 */
.L_x_32:
[----:B-----5:R-:W-:Y:S01]  /*21f0*/  LOP3.LUT R5, R24, 0xffffe000, RZ, 0xc0, !PT ;  /* 0xffffe00018057812 */ /* 0x020fe200078ec0ff */
[----:B------:R-:W-:Y:S01]  /*2200*/  BSSY B1, `(.L_x_34) ;  /* 0x0000009000017945 */ /* 0x000fe20003800000 */
[----:B------:R-:W-:-:S03]  /*2210*/  ISETP.GT.AND P1, PT, R4, 0x8, PT ;  /* 0x000000080400780c */ /* 0x000fc60003f24270 */
[----:B------:R-:W-:Y:S01]  /*2220*/  FMUL R14, R5, R56 ;  /* 0x00000038050e7220 */ /* 0x000fe20000400000 */
[----:B------:R-:W-:-:S03]  /*2230*/  ISETP.GT.AND P2, PT, R3, RZ, P1 ;  /* 0x000000ff0300720c */ /* 0x000fc60000f44270 */
[----:B------:R-:W-:-:S05]  /*2240*/  FFMA R27, R27, R23, R14 ;  /* 0x000000171b1b7223 */ /* 0x000fca000000000e */
[----:B------:R-:W-:-:S05]  /*2250*/  F2FP.TF32.F32.PACK_B R27, R27 ;  /* 0x0000001bff1b723e */ /* 0x000fca00024050ff */
[----:B------:R4:W-:Y:S01]  /*2260*/  @P0 STG.E desc[UR36][R12.64+0x4], R27 ;  /* 0x0000041b0c000986 */ /* 0x0009e2000c101924 */
[----:B------:R-:W-:Y:S05]  /*2270*/  @!P2 BRA `(.L_x_35) ;  /* 0x000000000004a947 */ /* 0x000fea0003800000 */
[----:B------:R0:W5:Y:S02]  /*2280*/  LDG.E.LTC128B R24, desc[UR36][R6.64+0x20] ;  /* 0x0000202406187981 */ /* 0x000164000c1e1920 */
.L_x_35:
[----:B------:R-:W-:Y:S05]  /*2290*/  BSYNC B1 ;  /* 0x0000000000017941 */ /* 0x000fea0003800000 */
.L_x_34:
        /* <DEDUP_REMOVED lines=10> */
.L_x_37:
[----:B------:R-:W-:Y:S05]  /*2340*/  BSYNC B1 ;  /* 0x0000000000017941 */ /* 0x000fea0003800000 */
.L_x_36:
[----:B0----5:R-:W-:Y:S01]  /*2350*/  LOP3.LUT R5, R24, 0xffffe000, RZ, 0xc0, !PT ;  /* 0xffffe00018057812 */ /* 0x021fe200078ec0ff */
[----:B------:R-:W-:Y:S01]  /*2360*/  BSSY B1, `(.L_x_38) ;  /* 0x0000008000017945 */ /* 0x000fe20003800000 */
[----:B------:R-:W-:-:S03]  /*2370*/  ISETP.GT.AND P1, PT, R3, 0x8, P1 ;  /* 0x000000080300780c */ /* 0x000fc60000f24270 */
[----:B------:R-:W-:-:S04]  /*2380*/  FMUL R14, R5, R56 ;  /* 0x00000038050e7220 */ /* 0x000fc80000400000 */
[----:B------:R-:W-:-:S05]  /*2390*/  FFMA R29, R29, R23, R14 ;  /* 0x000000171d1d7223 */ /* 0x000fca000000000e */
[----:B------:R-:W-:-:S05]  /*23a0*/  F2FP.TF32.F32.PACK_B R29, R29 ;  /* 0x0000001dff1d723e */ /* 0x000fca00024050ff */
[----:B------:R0:W-:Y:S01]  /*23b0*/  @P3 STG.E desc[UR36][R8.64+0x24], R29 ;  /* 0x0000241d08003986 */ /* 0x0001e2000c101924 */
[----:B------:R-:W-:Y:S05]  /*23c0*/  @!P1 BRA `(.L_x_39) ;  /* 0x0000000000049947 */ /* 0x000fea0003800000 */
[----:B------:R0:W5:Y:S02]  /*23d0*/  LDG.E.LTC128B R24, desc[UR36][R10.64+0x20] ;  /* 0x000020240a187981 */ /* 0x000164000c1e1920 */
.L_x_39:
[----:B------:R-:W-:Y:S05]  /*23e0*/  BSYNC B1 ;  /* 0x0000000000017941 */ /* 0x000fea0003800000 */
.L_x_38:
[----:B-----5:R-:W-:Y:S01]  /*23f0*/  LOP3.LUT R5, R24, 0xffffe000, RZ, 0xc0, !PT ;  /* 0xffffe00018057812 */ /* 0x020fe200078ec0ff */
        /* <DEDUP_REMOVED lines=8> */
.L_x_41:
[----:B------:R-:W-:Y:S05]  /*2480*/  BSYNC B1 ;  /* 0x0000000000017941 */ /* 0x000fea0003800000 */
.L_x_40:
[----:B0----5:R-:W-:Y:S01]  /*2490*/  LOP3.LUT R5, R24, 0xffffe000, RZ, 0xc0, !PT ;  /* 0xffffe00018057812 */ /* 0x021fe200078ec0ff */
        /* <DEDUP_REMOVED lines=9> */
.L_x_43:
[----:B------:R-:W-:Y:S05]  /*2530*/  BSYNC B1 ;  /* 0x0000000000017941 */ /* 0x000fea0003800000 */
.L_x_42:
        /* <DEDUP_REMOVED lines=10> */
.L_x_45:
[----:B------:R-:W-:Y:S05]  /*25e0*/  BSYNC B1 ;  /* 0x0000000000017941 */ /* 0x000fea0003800000 */
.L_x_44:
        /* <DEDUP_REMOVED lines=9> */
.L_x_47:
[----:B------:R-:W-:Y:S05]  /*2680*/  BSYNC B1 ;  /* 0x0000000000017941 */ /* 0x000fea0003800000 */
.L_x_46:
        /* <DEDUP_REMOVED lines=9> */
.L_x_49:
[----:B------:R-:W-:Y:S05]  /*2720*/  BSYNC B1 ;  /* 0x0000000000017941 */ /* 0x000fea0003800000 */
.L_x_48:
        /* <DEDUP_REMOVED lines=10> */
.L_x_51:
[----:B------:R-:W-:Y:S05]  /*27d0*/  BSYNC B1 ;  /* 0x0000000000017941 */ /* 0x000fea0003800000 */
.L_x_50:
        /* <DEDUP_REMOVED lines=10> */
.L_x_53:
[----:B------:R-:W-:Y:S05]  /*2880*/  BSYNC B1 ;  /* 0x0000000000017941 */ /* 0x000fea0003800000 */
.L_x_52:
        /* <DEDUP_REMOVED lines=9> */
.L_x_55:
[----:B------:R-:W-:Y:S05]  /*2920*/  BSYNC B1 ;  /* 0x0000000000017941 */ /* 0x000fea0003800000 */
.L_x_54:
        /* <DEDUP_REMOVED lines=9> */
.L_x_57:
[----:B------:R-:W-:Y:S05]  /*29c0*/  BSYNC B1 ;  /* 0x0000000000017941 */ /* 0x000fea0003800000 */
.L_x_56:
        /* <DEDUP_REMOVED lines=10> */
.L_x_59:
[----:B------:R-:W-:Y:S05]  /*2a70*/  BSYNC B1 ;  /* 0x0000000000017941 */ /* 0x000fea0003800000 */
.L_x_58:
        /* <DEDUP_REMOVED lines=10> */
.L_x_61:
[----:B------:R-:W-:Y:S05]  /*2b20*/  BSYNC B1 ;  /* 0x0000000000017941 */ /* 0x000fea0003800000 */
.L_x_60:
        /* <DEDUP_REMOVED lines=9> */
.L_x_63:
[----:B------:R-:W-:Y:S05]  /*2bc0*/  BSYNC B1 ;  /* 0x0000000000017941 */ /* 0x000fea0003800000 */
.L_x_62:
        /* <DEDUP_REMOVED lines=9> */
.L_x_65:
[----:B------:R-:W-:Y:S05]  /*2c60*/  BSYNC B1 ;  /* 0x0000000000017941 */ /* 0x000fea0003800000 */
.L_x_64:
        /* <DEDUP_REMOVED lines=10> */
.L_x_67:
[----:B------:R-:W-:Y:S05]  /*2d10*/  BSYNC B1 ;  /* 0x0000000000017941 */ /* 0x000fea0003800000 */
.L_x_66:
        /* <DEDUP_REMOVED lines=10> */
.L_x_69:
[----:B------:R-:W-:Y:S05]  /*2dc0*/  BSYNC B1 ;  /* 0x0000000000017941 */ /* 0x000fea0003800000 */
.L_x_68:
        /* <DEDUP_REMOVED lines=9> */
.L_x_71:
[----:B------:R-:W-:Y:S05]  /*2e60*/  BSYNC B1 ;  /* 0x0000000000017941 */ /* 0x000fea0003800000 */
.L_x_70:
        /* <DEDUP_REMOVED lines=9> */
.L_x_73:
[----:B------:R-:W-:Y:S05]  /*2f00*/  BSYNC B1 ;  /* 0x0000000000017941 */ /* 0x000fea0003800000 */
.L_x_72:
        /* <DEDUP_REMOVED lines=10> */
.L_x_75:
[----:B------:R-:W-:Y:S05]  /*2fb0*/  BSYNC B1 ;  /* 0x0000000000017941 */ /* 0x000fea0003800000 */
.L_x_74:
        /* <DEDUP_REMOVED lines=10> */
.L_x_77:
[----:B------:R-:W-:Y:S05]  /*3060*/  BSYNC B1 ;  /* 0x0000000000017941 */ /* 0x000fea0003800000 */
.L_x_76:
        /* <DEDUP_REMOVED lines=9> */
.L_x_79:
[----:B------:R-:W-:Y:S05]  /*3100*/  BSYNC B1 ;  /* 0x0000000000017941 */ /* 0x000fea0003800000 */
.L_x_78:
        /* <DEDUP_REMOVED lines=9> */
.L_x_81:
[----:B------:R-:W-:Y:S05]  /*31a0*/  BSYNC B1 ;  /* 0x0000000000017941 */ /* 0x000fea0003800000 */
.L_x_80:
        /* <DEDUP_REMOVED lines=10> */
.L_x_83:
[----:B------:R-:W-:Y:S05]  /*3250*/  BSYNC B1 ;  /* 0x0000000000017941 */ /* 0x000fea0003800000 */
.L_x_82:
[----:B-----5:R-:W-:Y:S01]  /*3260*/  LOP3.LUT R5, R24, 0xffffe000, RZ, 0xc0, !PT ;  /* 0xffffe00018057812 */ /* 0x020fe200078ec0ff */
[----:B------:R-:W-:Y:S01]  /*3270*/  BSSY B1, `(.L_x_84) ;  /* 0x000000b000017945 */ /* 0x000fe20003800000 */
[----:B------:R-:W-:Y:S01]  /*3280*/  ISETP.GT.AND P0, PT, R4, 0x39, PT ;  /* 0x000000390400780c */ /* 0x000fe20003f04270 */
[----:B------:R-:W-:Y:S02]  /*3290*/  @P2 IMAD.MOV.U32 R4, RZ, RZ, R8 ;  /* 0x000000ffff042224 */ /* 0x000fe400078e0008 */
[----:B------:R-:W-:Y:S01]  /*32a0*/  FMUL R5, R5, R56 ;  /* 0x0000003805057220 */ /* 0x000fe20000400000 */
[----:B------:R-:W-:-:S03]  /*32b0*/  ISETP.GT.AND P3, PT, R3, RZ, P0 ;  /* 0x000000ff0300720c */ /* 0x000fc60000764270 */
[----:B------:R-:W-:Y:S01]  /*32c0*/  FFMA R15, R52, R23, R5 ;  /* 0x00000017340f7223 */ /* 0x000fe20000000005 */
[----:B------:R-:W-:-:S04]  /*32d0*/  @P2 IMAD.MOV.U32 R5, RZ, RZ, R9 ;  /* 0x000000ffff052224 */ /* 0x000fc800078e0009 */
[----:B------:R-:W-:-:S05]  /*32e0*/  F2FP.TF32.F32.PACK_B R15, R15 ;  /* 0x0000000fff0f723e */ /* 0x000fca00024050ff */
[----:B------:R0:W-:Y:S01]  /*32f0*/  @P2 STG.E desc[UR36][R4.64+0xe0], R15 ;  /* 0x0000e00f04002986 */ /* 0x0001e2000c101924 */
[----:B------:R-:W-:Y:S05]  /*3300*/  @!P3 BRA `(.L_x_85) ;  /* 0x000000000004b947 */ /* 0x000fea0003800000 */
[----:B------:R0:W5:Y:S02]  /*3310*/  LDG.E.LTC128B R24, desc[UR36][R6.64+0xe4] ;  /* 0x0000e42406187981 */ /* 0x000164000c1e1920 */
.L_x_85:
[----:B------:R-:W-:Y:S05]  /*3320*/  BSYNC B1 ;  /* 0x0000000000017941 */ /* 0x000fea0003800000 */
.L_x_84:
        /* <DEDUP_REMOVED lines=9> */
.L_x_87:
[----:B------:R-:W-:Y:S05]  /*33c0*/  BSYNC B1 ;  /* 0x0000000000017941 */ /* 0x000fea0003800000 */
.L_x_86:
[----:B-----5:R-:W-:Y:S01]  /*33d0*/  LOP3.LUT R5, R24, 0xffffe000, RZ, 0xc0, !PT ;  /* 0xffffe00018057812 */ /* 0x020fe200078ec0ff */
[----:B------:R-:W-:Y:S01]  /*33e0*/  @P1 IMAD.MOV.U32 R4, RZ, RZ, R12 ;  /* 0x000000ffff041224 */ /* 0x000fe200078e000c */
[----:B------:R-:W-:Y:S01]  /*33f0*/  ISETP.GT.AND P0, PT, R3, 0x8, P0 ;  /* 0x000000080300780c */ /* 0x000fe20000704270 */
[----:B------:R-:W-:Y:S02]  /*3400*/  BSSY B1, `(.L_x_88) ;  /* 0x0000008000017945 */ /* 0x000fe40003800000 */
[----:B------:R-:W-:-:S04]  /*3410*/  FMUL R5, R5, R56 ;  /* 0x0000003805057220 */ /* 0x000fc80000400000 */
[----:B-1----:R-:W-:Y:S01]  /*3420*/  FFMA R7, R54, R23, R5 ;  /* 0x0000001736077223 */ /* 0x002fe20000000005 */
[----:B------:R-:W-:-:S04]  /*3430*/  @P1 IMAD.MOV.U32 R5, RZ, RZ, R13 ;  /* 0x000000ffff051224 */ /* 0x000fc800078e000d */
[----:B------:R-:W-:-:S05]  /*3440*/  F2FP.TF32.F32.PACK_B R7, R7 ;  /* 0x00000007ff07723e */ /* 0x000fca00024050ff */
[----:B------:R1:W-:Y:S01]  /*3450*/  @P1 STG.E desc[UR36][R4.64+0xe0], R7 ;  /* 0x0000e00704001986 */ /* 0x0003e2000c101924 */
[----:B------:R-:W-:Y:S05]  /*3460*/  @!P0 BRA `(.L_x_89) ;  /* 0x0000000000048947 */ /* 0x000fea0003800000 */
[----:B------:R0:W5:Y:S02]  /*3470*/  LDG.E.LTC128B R24, desc[UR36][R10.64+0xe4] ;  /* 0x0000e4240a187981 */ /* 0x000164000c1e1920 */
.L_x_89:
[----:B------:R-:W-:Y:S05]  /*3480*/  BSYNC B1 ;  /* 0x0000000000017941 */ /* 0x000fea0003800000 */
.L_x_88:
[----:B------:R-:W-:Y:S05]  /*3490*/  @!P0 BRA `(.L_x_90) ;  /* 0x0000000800a88947 */ /* 0x000fea0003800000 */
[----:B-----5:R-:W-:-:S05]  /*34a0*/  LOP3.LUT R3, R24, 0xffffe000, RZ, 0xc0, !PT ;  /* 0xffffe00018037812 */ /* 0x020fca00078ec0ff */
[----:B-1----:R-:W-:-:S04]  /*34b0*/  FMUL R4, R3, R56 ;  /* 0x0000003803047220 */ /* 0x002fc80000400000 */
[----:B------:R-:W-:-:S05]  /*34c0*/  FFMA R55, R55, R23, R4 ;  /* 0x0000001737377223 */ /* 0x000fca0000000004 */
[----:B------:R-:W-:-:S05]  /*34d0*/  F2FP.TF32.F32.PACK_B R55, R55 ;  /* 0x00000037ff37723e */ /* 0x000fca00024050ff */
[----:B------:R1:W-:Y:S01]  /*34e0*/  STG.E desc[UR36][R12.64+0xe4], R55 ;  /* 0x0000e4370c007986 */ /* 0x0003e2000c101924 */
[----:B------:R-:W-:Y:S05]  /*34f0*/  BRA `(.L_x_90) ;  /* 0x0000000800907947 */ /* 0x000fea0003800000 */
.L_x_29:
[----:B------:R-:W-:Y:S01]  /*3500*/  ISETP.GT.AND P3, PT, R4, 0x1, PT ;  /* 0x000000010400780c */ /* 0x000fe20003f64270 */
[----:B------:R-:W-:Y:S01]  /*3510*/  ULDC.64 UR4, c[0x0][0x5c0] ;  /* 0x0001700000047ab9 */ /* 0x000fe20000000a00 */
[-C--:B------:R-:W-:Y:S01]  /*3520*/  FMUL R5, R24, R23.reuse ;  /* 0x0000001718057220 */ /* 0x080fe20000400000 */
[----:B------:R-:W-:Y:S01]  /*3530*/  LEA R6, P4, R58, UR4, 0x2 ;  /* 0x000000043a067c11 */ /* 0x000fe2000f8810ff */
[-C--:B------:R-:W-:Y:S01]  /*3540*/  FMUL R25, R25, R23.reuse ;  /* 0x0000001719197220 */ /* 0x080fe20000400000 */
[----:B------:R-:W-:Y:S01]  /*3550*/  ISETP.GT.AND P0, PT, R3, RZ, P3 ;  /* 0x000000ff0300720c */ /* 0x000fe20001f04270 */
[-C--:B------:R-:W-:Y:S01]  /*3560*/  FMUL R11, R26, R23.reuse ;  /* 0x000000171a0b7220 */ /* 0x080fe20000400000 */
[----:B------:R-:W-:Y:S01]  /*3570*/  LEA.HI.X R7, R58, UR5, R75, 0x2, P4 ;  /* 0x000000053a077c11 */ /* 0x000fe2000a0f144b */
[----:B------:R-:W-:Y:S01]  /*3580*/  FMUL R27, R27, R23 ;  /* 0x000000171b1b7220 */ /* 0x000fe20000400000 */
[----:B------:R-:W-:Y:S01]  /*3590*/  F2FP.TF32.F32.PACK_B R5, R5 ;  /* 0x00000005ff05723e */ /* 0x000fe200024050ff */
[----:B------:R-:W-:Y:S01]  /*35a0*/  FMUL R29, R29, R23 ;  /* 0x000000171d1d7220 */ /* 0x000fe20000400000 */
[----:B------:R-:W-:Y:S01]  /*35b0*/  F2FP.TF32.F32.PACK_B R25, R25 ;  /* 0x00000019ff19723e */ /* 0x000fe200024050ff */
[-C--:B------:R-:W-:Y:S01]  /*35c0*/  FMUL R31, R31, R23.reuse ;  /* 0x000000171f1f7220 */ /* 0x080fe20000400000 */
[C---:B------:R-:W-:Y:S01]  /*35d0*/  SHF.L.U64.HI R65, R64.reuse, 0x5, R65 ;  /* 0x0000000540417819 */ /* 0x040fe20000010241 */
[----:B------:R0:W-:Y:S01]  /*35e0*/  @P2 STG.E desc[UR36][R6.64], R5 ;  /* 0x0000000506002986 */ /* 0x0001e2000c101924 */
[----:B------:R-:W-:Y:S01]  /*35f0*/  LEA R8, P4, R64, R6, 0x5 ;  /* 0x0000000640087211 */ /* 0x000fe200078828ff */
[-C--:B------:R-:W-:Y:S01]  /*3600*/  FMUL R13, R32, R23.reuse ;  /* 0x00000017200d7220 */ /* 0x080fe20000400000 */
[----:B------:R-:W-:Y:S01]  /*3610*/  ISETP.GT.AND P1, PT, R3, 0x8, P1 ;  /* 0x000000080300780c */ /* 0x000fe20000f24270 */
[----:B------:R-:W-:Y:S01]  /*3620*/  @P0 STG.E desc[UR36][R6.64+0x4], R25 ;  /* 0x0000041906000986 */ /* 0x000fe2000c101924 */
[C---:B------:R-:W-:Y:S01]  /*3630*/  ISETP.GT.AND P2, PT, R4.reuse, 0x8, PT ;  /* 0x000000080400780c */ /* 0x040fe20003f44270 */
[----:B------:R-:W-:Y:S01]  /*3640*/  IMAD.X R9, R65, 0x1, R7, P4 ;  /* 0x0000000141097824 */ /* 0x000fe200020e0607 */
[----:B------:R-:W-:Y:S01]  /*3650*/  ISETP.GT.AND P3, PT, R3, 0x8, P3 ;  /* 0x000000080300780c */ /* 0x000fe20001f64270 */
[-C--:B------:R-:W-:Y:S01]  /*3660*/  FMUL R33, R33, R23.reuse ;  /* 0x0000001721217220 */ /* 0x080fe20000400000 */
[----:B------:R-:W-:Y:S01]  /*3670*/  ISETP.GT.AND P0, PT, R4, 0x9, PT ;  /* 0x000000090400780c */ /* 0x000fe20003f04270 */
[-C--:B------:R-:W-:Y:S01]  /*3680*/  FMUL R35, R35, R23.reuse ;  /* 0x0000001723237220 */ /* 0x080fe20000400000 */
[C---:B------:R-:W-:Y:S01]  /*3690*/  ISETP.GT.AND P5, PT, R3.reuse, RZ, P2 ;  /* 0x000000ff0300720c */ /* 0x040fe200017a4270 */
[-C--:B0-----:R-:W-:Y:S01]  /*36a0*/  FMUL R5, R28, R23.reuse ;  /* 0x000000171c057220 */ /* 0x081fe20000400000 */
[----:B------:R-:W-:Y:S01]  /*36b0*/  ISETP.GT.AND P4, PT, R3, RZ, P0 ;  /* 0x000000ff0300720c */ /* 0x000fe20000784270 */
[----:B------:R-:W-:Y:S01]  /*36c0*/  FMUL R37, R37, R23 ;  /* 0x0000001725257220 */ /* 0x000fe20000400000 */
[----:B------:R-:W-:Y:S01]  /*36d0*/  F2FP.TF32.F32.PACK_B R11, R11 ;  /* 0x0000000bff0b723e */ /* 0x000fe200024050ff */
[----:B------:R-:W-:Y:S01]  /*36e0*/  FMUL R39, R39, R23 ;  /* 0x0000001727277220 */ /* 0x000fe20000400000 */
[----:B------:R-:W-:Y:S01]  /*36f0*/  F2FP.TF32.F32.PACK_B R27, R27 ;  /* 0x0000001bff1b723e */ /* 0x000fe200024050ff */
[----:B------:R-:W-:Y:S01]  /*3700*/  FMUL R41, R41, R23 ;  /* 0x0000001729297220 */ /* 0x000fe20000400000 */
[----:B------:R-:W-:Y:S01]  /*3710*/  F2FP.TF32.F32.PACK_B R5, R5 ;  /* 0x00000005ff05723e */ /* 0x000fe200024050ff */
[----:B------:R0:W-:Y:S01]  /*3720*/  @P1 STG.E desc[UR36][R8.64], R11 ;  /* 0x0000000b08001986 */ /* 0x0001e2000c101924 */
[----:B------:R-:W-:Y:S01]  /*3730*/  F2FP.TF32.F32.PACK_B R29, R29 ;  /* 0x0000001dff1d723e */ /* 0x000fe200024050ff */
[-C--:B------:R-:W-:Y:S01]  /*3740*/  FMUL R43, R43, R23.reuse ;  /* 0x000000172b2b7220 */ /* 0x080fe20000400000 */
[C---:B------:R-:W-:Y:S01]  /*3750*/  ISETP.GT.AND P1, PT, R4.reuse, 0x10, PT ;  /* 0x000000100400780c */ /* 0x040fe20003f24270 */
[----:B------:R-:W-:Y:S01]  /*3760*/  @P3 STG.E desc[UR36][R8.64+0x4], R27 ;  /* 0x0000041b08003986 */ /* 0x000fe2000c101924 */
[----:B------:R-:W-:Y:S01]  /*3770*/  ISETP.GT.AND P3, PT, R4, 0x11, PT ;  /* 0x000000110400780c */ /* 0x000fe20003f64270 */
[-C--:B------:R-:W-:Y:S01]  /*3780*/  FMUL R45, R45, R23.reuse ;  /* 0x000000172d2d7220 */ /* 0x080fe20000400000 */
[C---:B------:R-:W-:Y:S01]  /*3790*/  ISETP.GT.AND P2, PT, R3.reuse, 0x8, P2 ;  /* 0x000000080300780c */ /* 0x040fe20001744270 */
[----:B------:R1:W-:Y:S01]  /*37a0*/  @P5 STG.E desc[UR36][R6.64+0x20], R5 ;  /* 0x0000200506005986 */ /* 0x0003e2000c101924 */
[----:B------:R-:W-:Y:S01]  /*37b0*/  ISETP.GT.AND P0, PT, R3, 0x8, P0 ;  /* 0x000000080300780c */ /* 0x000fe20000704270 */
[-C--:B------:R-:W-:Y:S01]  /*37c0*/  FMUL R47, R47, R23.reuse ;  /* 0x000000172f2f7220 */ /* 0x080fe20000400000 */
[C---:B------:R-:W-:Y:S01]  /*37d0*/  ISETP.GT.AND P5, PT, R3.reuse, RZ, P1 ;  /* 0x000000ff0300720c */ /* 0x040fe20000fa4270 */
[----:B------:R-:W-:Y:S01]  /*37e0*/  @P4 STG.E desc[UR36][R6.64+0x24], R29 ;  /* 0x0000241d06004986 */ /* 0x000fe2000c101924 */
        /* <DEDUP_REMOVED lines=8> */
[----:B-1----:R-:W-:Y:S01]  /*3870*/  FMUL R5, R34, R23 ;  /* 0x0000001722057220 */ /* 0x002fe20000400000 */
[----:B------:R-:W-:Y:S01]  /*3880*/  F2FP.TF32.F32.PACK_B R33, R33 ;  /* 0x00000021ff21723e */ /* 0x000fe200024050ff */
[----:B------:R0:W-:Y:S01]  /*3890*/  @P2 STG.E desc[UR36][R8.64+0x20], R11 ;  /* 0x0000200b08002986 */ /* 0x0001e2000c101924 */
[----:B------:R-:W-:Y:S01]  /*38a0*/  ISETP.GT.AND P1, PT, R3, 0x8, P1 ;  /* 0x000000080300780c */ /* 0x000fe20000f24270 */
[-C--:B------:R-:W-:Y:S01]  /*38b0*/  FMUL R21, R52, R23.reuse ;  /* 0x0000001734157220 */ /* 0x080fe20000400000 */
[C---:B------:R-:W-:Y:S01]  /*38c0*/  ISETP.GT.AND P2, PT, R4.reuse, 0x19, PT ;  /* 0x000000190400780c */ /* 0x040fe20003f44270 */
[----:B------:R-:W-:Y:S01]  /*38d0*/  @P0 STG.E desc[UR36][R8.64+0x24], R31 ;  /* 0x0000241f08000986 */ /* 0x000fe2000c101924 */
[----:B------:R-:W-:Y:S01]  /*38e0*/  ISETP.GT.AND P0, PT, R4, 0x18, PT ;  /* 0x000000180400780c */ /* 0x000fe20003f04270 */
[----:B------:R-:W-:Y:S01]  /*38f0*/  FMUL R53, R53, R23 ;  /* 0x0000001735357220 */ /* 0x000fe20000400000 */
[----:B------:R-:W-:Y:S01]  /*3900*/  F2FP.TF32.F32.PACK_B R5, R5 ;  /* 0x00000005ff05723e */ /* 0x000fe200024050ff */
[----:B------:R1:W-:Y:S01]  /*3910*/  @P5 STG.E desc[UR36][R6.64+0x40], R13 ;  /* 0x0000400d06005986 */ /* 0x0003e2000c101924 */
[----:B------:R-:W-:Y:S01]  /*3920*/  ISETP.GT.AND P5, PT, R3, RZ, P0 ;  /* 0x000000ff0300720c */ /* 0x000fe200007a4270 */
[----:B------:R-:W-:Y:S01]  /*3930*/  FMUL R55, R55, R23 ;  /* 0x0000001737377220 */ /* 0x000fe20000400000 */
[----:B------:R-:W-:Y:S01]  /*3940*/  F2FP.TF32.F32.PACK_B R35, R35 ;  /* 0x00000023ff23723e */ /* 0x000fe200024050ff */
[----:B------:R-:W-:Y:S01]  /*3950*/  @P4 STG.E desc[UR36][R6.64+0x44], R33 ;  /* 0x0000442106004986 */ /* 0x000fe2000c101924 */
[C---:B------:R-:W-:Y:S01]  /*3960*/  ISETP.GT.AND P4, PT, R3.reuse, 0x8, P3 ;  /* 0x000000080300780c */ /* 0x040fe20001f84270 */
[----:B0-----:R-:W-:Y:S01]  /*3970*/  FMUL R11, R36, R23 ;  /* 0x00000017240b7220 */ /* 0x001fe20000400000 */
[----:B------:R-:W-:Y:S01]  /*3980*/  ISETP.GT.AND P3, PT, R3, RZ, P2 ;  /* 0x000000ff0300720c */ /* 0x000fe20001764270 */
[----:B------:R0:W-:Y:S01]  /*3990*/  @P1 STG.E desc[UR36][R8.64+0x40], R5 ;  /* 0x0000400508001986 */ /* 0x0001e2000c101924 */
[----:B------:R-:W-:-:S02]  /*39a0*/  F2FP.TF32.F32.PACK_B R37, R37 ;  /* 0x00000025ff25723e */ /* 0x000fc400024050ff */
[----:B------:R-:W-:Y:S01]  /*39b0*/  F2FP.TF32.F32.PACK_B R11, R11 ;  /* 0x0000000bff0b723e */ /* 0x000fe200024050ff */
[----:B-1----:R-:W-:Y:S01]  /*39c0*/  FMUL R13, R40, R23 ;  /* 0x00000017280d7220 */ /* 0x002fe20000400000 */
[----:B------:R-:W-:Y:S02]  /*39d0*/  ISETP.GT.AND P1, PT, R4, 0x20, PT ;  /* 0x000000200400780c */ /* 0x000fe40003f24270 */
[C---:B------:R-:W-:Y:S02]  /*39e0*/  ISETP.GT.AND P0, PT, R3.reuse, 0x8, P0 ;  /* 0x000000080300780c */ /* 0x040fe40000704270 */
[----:B------:R-:W-:Y:S01]  /*39f0*/  F2FP.TF32.F32.PACK_B R39, R39 ;  /* 0x00000027ff27723e */ /* 0x000fe200024050ff */
[----:B------:R-:W-:Y:S01]  /*3a00*/  @P4 STG.E desc[UR36][R8.64+0x44], R35 ;  /* 0x0000442308004986 */ /* 0x000fe2000c101924 */
[C---:B------:R-:W-:Y:S01]  /*3a10*/  ISETP.GT.AND P4, PT, R3.reuse, 0x8, P2 ;  /* 0x000000080300780c */ /* 0x040fe20001784270 */
[----:B0-----:R-:W-:Y:S01]  /*3a20*/  FMUL R5, R38, R23 ;  /* 0x0000001726057220 */ /* 0x001fe20000400000 */
[----:B------:R-:W-:Y:S01]  /*3a30*/  ISETP.GT.AND P2, PT, R4, 0x21, PT ;  /* 0x000000210400780c */ /* 0x000fe20003f44270 */
[----:B------:R0:W-:Y:S01]  /*3a40*/  @P5 STG.E desc[UR36][R6.64+0x60], R11 ;  /* 0x0000600b06005986 */ /* 0x0001e2000c101924 */
[----:B------:R-:W-:-:S02]  /*3a50*/  ISETP.GT.AND P5, PT, R3, RZ, P1 ;  /* 0x000000ff0300720c */ /* 0x000fc40000fa4270 */
[----:B------:R-:W-:Y:S01]  /*3a60*/  F2FP.TF32.F32.PACK_B R5, R5 ;  /* 0x00000005ff05723e */ /* 0x000fe200024050ff */
[----:B------:R-:W-:Y:S01]  /*3a70*/  @P3 STG.E desc[UR36][R6.64+0x64], R37 ;  /* 0x0000642506003986 */ /* 0x000fe2000c101924 */
[C---:B------:R-:W-:Y:S02]  /*3a80*/  ISETP.GT.AND P3, PT, R3.reuse, RZ, P2 ;  /* 0x000000ff0300720c */ /* 0x040fe40001764270 */
[----:B------:R-:W-:Y:S01]  /*3a90*/  F2FP.TF32.F32.PACK_B R13, R13 ;  /* 0x0000000dff0d723e */ /* 0x000fe200024050ff */
[----:B------:R1:W-:Y:S01]  /*3aa0*/  @P0 STG.E desc[UR36][R8.64+0x60], R5 ;  /* 0x0000600508000986 */ /* 0x0003e2000c101924 */
[----:B------:R-:W-:Y:S02]  /*3ab0*/  F2FP.TF32.F32.PACK_B R41, R41 ;  /* 0x00000029ff29723e */ /* 0x000fe400024050ff */
[----:B------:R-:W-:Y:S01]  /*3ac0*/  ISETP.GT.AND P1, PT, R3, 0x8, P1 ;  /* 0x000000080300780c */ /* 0x000fe20000f24270 */
[----:B------:R-:W-:Y:S01]  /*3ad0*/  @P4 STG.E desc[UR36][R8.64+0x64], R39 ;  /* 0x0000642708004986 */ /* 0x000fe2000c101924 */
[----:B------:R-:W-:Y:S01]  /*3ae0*/  ISETP.GT.AND P4, PT, R4, 0x28, PT ;  /* 0x000000280400780c */ /* 0x000fe20003f84270 */
[----:B0-----:R-:W-:Y:S01]  /*3af0*/  FMUL R11, R44, R23 ;  /* 0x000000172c0b7220 */ /* 0x001fe20000400000 */
[----:B------:R-:W-:Y:S01]  /*3b00*/  F2FP.TF32.F32.PACK_B R43, R43 ;  /* 0x0000002bff2b723e */ /* 0x000fe200024050ff */
[----:B------:R0:W-:Y:S01]  /*3b10*/  @P5 STG.E desc[UR36][R6.64+0x80], R13 ;  /* 0x0000800d06005986 */ /* 0x0001e2000c101924 */
[----:B------:R-:W-:-:S02]  /*3b20*/  ISETP.GT.AND P5, PT, R4, 0x29, PT ;  /* 0x000000290400780c */ /* 0x000fc40003fa4270 */
[----:B------:R-:W-:Y:S01]  /*3b30*/  F2FP.TF32.F32.PACK_B R11, R11 ;  /* 0x0000000bff0b723e */ /* 0x000fe200024050ff */
[----:B------:R-:W-:Y:S01]  /*3b40*/  @P3 STG.E desc[UR36][R6.64+0x84], R41 ;  /* 0x0000842906003986 */ /* 0x000fe2000c101924 */
[C---:B------:R-:W-:Y:S01]  /*3b50*/  ISETP.GT.AND P3, PT, R3.reuse, 0x8, P2 ;  /* 0x000000080300780c */ /* 0x040fe20001764270 */
[-C--:B-1----:R-:W-:Y:S01]  /*3b60*/  FMUL R5, R42, R23.reuse ;  /* 0x000000172a057220 */ /* 0x082fe20000400000 */
[C---:B------:R-:W-:Y:S02]  /*3b70*/  ISETP.GT.AND P2, PT, R3.reuse, RZ, P4 ;  /* 0x000000ff0300720c */ /* 0x040fe40002744270 */
[C---:B------:R-:W-:Y:S02]  /*3b80*/  ISETP.GT.AND P0, PT, R3.reuse, RZ, P5 ;  /* 0x000000ff0300720c */ /* 0x040fe40002f04270 */
[----:B------:R-:W-:Y:S01]  /*3b90*/  ISETP.GT.AND P4, PT, R3, 0x8, P4 ;  /* 0x000000080300780c */ /* 0x000fe20002784270 */
[----:B0-----:R-:W-:Y:S01]  /*3ba0*/  FMUL R13, R46, R23 ;  /* 0x000000172e0d7220 */ /* 0x001fe20000400000 */
[----:B------:R-:W-:-:S02]  /*3bb0*/  F2FP.TF32.F32.PACK_B R5, R5 ;  /* 0x00000005ff05723e */ /* 0x000fc400024050ff */
[----:B------:R-:W-:Y:S02]  /*3bc0*/  F2FP.TF32.F32.PACK_B R45, R45 ;  /* 0x0000002dff2d723e */ /* 0x000fe400024050ff */
[----:B------:R-:W-:Y:S01]  /*3bd0*/  ISETP.GT.AND P5, PT, R3, 0x8, P5 ;  /* 0x000000080300780c */ /* 0x000fe20002fa4270 */
[----:B------:R0:W-:Y:S01]  /*3be0*/  @P1 STG.E desc[UR36][R8.64+0x80], R5 ;  /* 0x0000800508001986 */ /* 0x0001e2000c101924 */
[C---:B------:R-:W-:Y:S02]  /*3bf0*/  ISETP.GT.AND P1, PT, R4.reuse, 0x38, PT ;  /* 0x000000380400780c */ /* 0x040fe40003f24270 */
[----:B------:R-:W-:Y:S01]  /*3c00*/  F2FP.TF32.F32.PACK_B R13, R13 ;  /* 0x0000000dff0d723e */ /* 0x000fe200024050ff */
[----:B------:R-:W-:Y:S01]  /*3c10*/  @P3 STG.E desc[UR36][R8.64+0x84], R43 ;  /* 0x0000842b08003986 */ /* 0x000fe2000c101924 */
[C---:B------:R-:W-:Y:S02]  /*3c20*/  ISETP.GT.AND P3, PT, R4.reuse, 0x30, PT ;  /* 0x000000300400780c */ /* 0x040fe40003f64270 */
[----:B------:R-:W-:Y:S01]  /*3c30*/  F2FP.TF32.F32.PACK_B R47, R47 ;  /* 0x0000002fff2f723e */ /* 0x000fe200024050ff */
[----:B------:R1:W-:Y:S01]  /*3c40*/  @P2 STG.E desc[UR36][R6.64+0xa0], R11 ;  /* 0x0000a00b06002986 */ /* 0x0003e2000c101924 */
[----:B------:R-:W-:-:S02]  /*3c50*/  ISETP.GT.AND P2, PT, R4, 0x31, PT ;  /* 0x000000310400780c */ /* 0x000fc40003f44270 */
[----:B------:R-:W-:Y:S01]  /*3c60*/  F2FP.TF32.F32.PACK_B R49, R49 ;  /* 0x00000031ff31723e */ /* 0x000fe200024050ff */
[----:B------:R-:W-:Y:S01]  /*3c70*/  @P0 STG.E desc[UR36][R6.64+0xa4], R45 ;  /* 0x0000a42d06000986 */ /* 0x000fe2000c101924 */
[----:B------:R-:W-:Y:S01]  /*3c80*/  ISETP.GT.AND P0, PT, R4, 0x39, PT ;  /* 0x000000390400780c */ /* 0x000fe20003f04270 */
[----:B------:R-:W-:Y:S01]  /*3c90*/  @P4 IMAD.MOV.U32 R4, RZ, RZ, R8 ;  /* 0x000000ffff044224 */ /* 0x000fe200078e0008 */
[----:B------:R-:W-:Y:S01]  /*3ca0*/  F2FP.TF32.F32.PACK_B R15, R15 ;  /* 0x0000000fff0f723e */ /* 0x000fe200024050ff */
[----:B0-----:R-:W-:Y:S01]  /*3cb0*/  @P4 IMAD.MOV.U32 R5, RZ, RZ, R9 ;  /* 0x000000ffff054224 */ /* 0x001fe200078e0009 */
[----:B------:R-:W-:Y:S02]  /*3cc0*/  F2FP.TF32.F32.PACK_B R51, R51 ;  /* 0x00000033ff33723e */ /* 0x000fe400024050ff */
[----:B------:R-:W-:Y:S01]  /*3cd0*/  F2FP.TF32.F32.PACK_B R21, R21 ;  /* 0x00000015ff15723e */ /* 0x000fe200024050ff */
[----:B-1----:R-:W-:Y:S01]  /*3ce0*/  FMUL R11, R48, R23 ;  /* 0x00000017300b7220 */ /* 0x002fe20000400000 */
[----:B------:R0:W-:Y:S01]  /*3cf0*/  @P4 STG.E desc[UR36][R4.64+0xa0], R13 ;  /* 0x0000a00d04004986 */ /* 0x0001e2000c101924 */
[----:B------:R-:W-:-:S02]  /*3d00*/  ISETP.GT.AND P4, PT, R3, RZ, P3 ;  /* 0x000000ff0300720c */ /* 0x000fc40001f84270 */
[----:B------:R-:W-:Y:S02]  /*3d10*/  ISETP.GT.AND P3, PT, R3, 0x8, P3 ;  /* 0x000000080300780c */ /* 0x000fe40001f64270 */
[----:B------:R-:W-:Y:S02]  /*3d20*/  F2FP.TF32.F32.PACK_B R11, R11 ;  /* 0x0000000bff0b723e */ /* 0x000fe400024050ff */
[----:B------:R-:W-:Y:S02]  /*3d30*/  F2FP.TF32.F32.PACK_B R53, R53 ;  /* 0x00000035ff35723e */ /* 0x000fe400024050ff */
[----:B------:R-:W-:Y:S01]  /*3d40*/  F2FP.TF32.F32.PACK_B R55, R55 ;  /* 0x00000037ff37723e */ /* 0x000fe200024050ff */
[----:B0-----:R-:W-:Y:S02]  /*3d50*/  @P5 IMAD.MOV.U32 R4, RZ, RZ, R8 ;  /* 0x000000ffff045224 */ /* 0x001fe400078e0008 */
[----:B------:R-:W-:Y:S01]  /*3d60*/  FMUL R13, R54, R23 ;  /* 0x00000017360d7220 */ /* 0x000fe20000400000 */
[----:B------:R-:W-:-:S04]  /*3d70*/  @P5 IMAD.MOV.U32 R5, RZ, RZ, R9 ;  /* 0x000000ffff055224 */ /* 0x000fc800078e0009 */
[----:B------:R-:W-:Y:S01]  /*3d80*/  F2FP.TF32.F32.PACK_B R13, R13 ;  /* 0x0000000dff0d723e */ /* 0x000fe200024050ff */
[----:B------:R0:W-:Y:S01]  /*3d90*/  @P5 STG.E desc[UR36][R4.64+0xa4], R47 ;  /* 0x0000a42f04005986 */ /* 0x0001e2000c101924 */
[C---:B------:R-:W-:Y:S02]  /*3da0*/  ISETP.GT.AND P5, PT, R3.reuse, RZ, P2 ;  /* 0x000000ff0300720c */ /* 0x040fe400017a4270 */
[----:B------:R-:W-:Y:S01]  /*3db0*/  ISETP.GT.AND P2, PT, R3, 0x8, P2 ;  /* 0x000000080300780c */ /* 0x000fe20001744270 */
[----:B0-----:R-:W-:Y:S02]  /*3dc0*/  @P4 IMAD.MOV.U32 R4, RZ, RZ, R6 ;  /* 0x000000ffff044224 */ /* 0x001fe400078e0006 */
[----:B------:R-:W-:-:S05]  /*3dd0*/  @P4 IMAD.MOV.U32 R5, RZ, RZ, R7 ;  /* 0x000000ffff054224 */ /* 0x000fca00078e0007 */
        /* <DEDUP_REMOVED lines=10> */
[----:B------:R0:W-:Y:S02]  /*3e80*/  @P3 STG.E desc[UR36][R4.64+0xc0], R15 ;  /* 0x0000c00f04003986 */ /* 0x0001e4000c101924 */
[----:B0-----:R-:W-:Y:S02]  /*3e90*/  @P2 IMAD.MOV.U32 R4, RZ, RZ, R8 ;  /* 0x000000ffff042224 */ /* 0x001fe400078e0008 */
[----:B------:R-:W-:-:S05]  /*3ea0*/  @P2 IMAD.MOV.U32 R5, RZ, RZ, R9 ;  /* 0x000000ffff052224 */ /* 0x000fca00078e0009 */
[----:B------:R0:W-:Y:S02]  /*3eb0*/  @P2 STG.E desc[UR36][R4.64+0xc4], R51 ;  /* 0x0000c43304002986 */ /* 0x0001e4000c101924 */
[----:B0-----:R-:W-:Y:S02]  /*3ec0*/  @P4 IMAD.MOV.U32 R4, RZ, RZ, R6 ;  /* 0x000000ffff044224 */ /* 0x001fe400078e0006 */
[----:B------:R-:W-:-:S05]  /*3ed0*/  @P4 IMAD.MOV.U32 R5, RZ, RZ, R7 ;  /* 0x000000ffff054224 */ /* 0x000fca00078e0007 */
[----:B------:R0:W-:Y:S04]  /*3ee0*/  @P4 STG.E desc[UR36][R4.64+0xe0], R21 ;  /* 0x0000e01504004986 */ /* 0x0001e8000c101924 */
[----:B------:R1:W-:Y:S01]  /*3ef0*/  @P5 STG.E desc[UR36][R6.64+0xe4], R53 ;  /* 0x0000e43506005986 */ /* 0x0003e2000c101924 */
[----:B0-----:R-:W-:Y:S02]  /*3f00*/  @P1 IMAD.MOV.U32 R4, RZ, RZ, R8 ;  /* 0x000000ffff041224 */ /* 0x001fe400078e0008 */
[----:B------:R-:W-:-:S05]  /*3f10*/  @P1 IMAD.MOV.U32 R5, RZ, RZ, R9 ;  /* 0x000000ffff051224 */ /* 0x000fca00078e0009 */
[----:B------:R1:W-:Y:S04]  /*3f20*/  @P1 STG.E desc[UR36][R4.64+0xe0], R13 ;  /* 0x0000e00d04001986 */ /* 0x0003e8000c101924 */
[----:B------:R1:W-:Y:S02]  /*3f30*/  @P0 STG.E desc[UR36][R8.64+0xe4], R55 ;  /* 0x0000e43708000986 */ /* 0x0003e4000c101924 */
.L_x_90:
[----:B------:R-:W-:Y:S05]  /*3f40*/  BSYNC B0 ;  /* 0x0000000000007941 */ /* 0x000fea0003800000 */
.L_x_28:
[----:B------:R-:W-:Y:S01]  /*3f50*/  ULDC UR4, c[0x0][0xc] ;  /* 0x0000030000047ab9 */ /* 0x000fe20000000800 */
[----:B------:R-:W-:Y:S01]  /*3f60*/  ULDC UR5, c[0x0][0x10] ;  /* 0x0000040000057ab9 */ /* 0x000fe20000000800 */
[----:B------:R-:W0:Y:S01]  /*3f70*/  LDC R3, c[0x0][0x14] ;  /* 0x00000500ff037b82 */ /* 0x000e220000000800 */
[----:B------:R-:W-:Y:S01]  /*3f80*/  UIMAD.WIDE.U32 UR4, UR4, UR5, URZ ;  /* 0x00000005040472a5 */ /* 0x000fe2000f8e003f */
[----:B------:R-:W-:Y:S02]  /*3f90*/  IMAD.MOV.U32 R59, RZ, RZ, -0x1 ;  /* 0xffffffffff3b7424 */ /* 0x000fe400078e00ff */
[----:B--2---:R-:W-:-:S03]  /*3fa0*/  IMAD.MOV.U32 R57, RZ, RZ, -0x1 ;  /* 0xffffffffff397424 */ /* 0x004fc600078e00ff */
[----:B0-----:R-:W-:-:S04]  /*3fb0*/  IMAD.WIDE.U32 R16, R3, UR4, R16 ;  /* 0x0000000403107c25 */ /* 0x001fc8000f8e0010 */
[----:B------:R-:W-:Y:S01]  /*3fc0*/  IMAD R3, R3, UR5, RZ ;  /* 0x0000000503037c24 */ /* 0x000fe2000f8e02ff */
[----:B------:R-:W-:Y:S02]  /*3fd0*/  ULDC.64 UR4, c[0x0][0x650] ;  /* 0x0001940000047ab9 */ /* 0x000fe40000000a00 */
[----:B------:R-:W-:Y:S01]  /*3fe0*/  ISETP.GE.U32.AND P0, PT, R16, UR4, PT ;  /* 0x0000000410007c0c */ /* 0x000fe2000bf06070 */
[--C-:B------:R-:W-:Y:S01]  /*3ff0*/  IMAD.IADD R17, R17, 0x1, R3.reuse ;  /* 0x0000000111117824 */ /* 0x100fe200078e0203 */
[----:B------:R-:W-:-:S04]  /*4000*/  PRMT R3, RZ, 0x7610, R3 ;  /* 0x00007610ff037816 */ /* 0x000fc80000000003 */
[----:B------:R-:W-:-:S13]  /*4010*/  ISETP.GE.U32.AND.EX P0, PT, R17, UR5, PT, P0 ;  /* 0x0000000511007c0c */ /* 0x000fda000bf06100 */
[----:B------:R-:W-:Y:S05]  /*4020*/  @P0 BRA `(.L_x_91) ;  /* 0x0000000400640947 */ /* 0x000fea0003800000 */
[----:B-1--4-:R-:W0:Y:S01]  /*4030*/  S2R R12, SR_CTAID.X ;  /* 0x00000000000c7919 */ /* 0x012e220000002500 */
[----:B---3--:R-:W1:Y:S01]  /*4040*/  LDC.64 R10, c[0x0][0x628] ;  /* 0x00018a00ff0a7b82 */ /* 0x008e620000000a00 */
[----:B------:R-:W-:Y:S01]  /*4050*/  ULDC UR4, c[0x0][0x150] ;  /* 0x0000540000047ab9 */ /* 0x000fe20000000800 */
[----:B------:R-:W-:Y:S01]  /*4060*/  IMAD.MOV.U32 R8, RZ, RZ, R16 ;  /* 0x000000ffff087224 */ /* 0x000fe200078e0010 */
[----:B-----5:R-:W2:Y:S01]  /*4070*/  S2R R24, SR_CTAID.Y ;  /* 0x0000000000187919 */ /* 0x020ea20000002600 */
[----:B------:R-:W-:-:S04]  /*4080*/  IMAD.MOV.U32 R9, RZ, RZ, R17 ;  /* 0x000000ffff097224 */ /* 0x000fc800078e0011 */
[----:B------:R-:W3:Y:S08]  /*4090*/  LDC R21, c[0x0][0x144] ;  /* 0x00005100ff157b82 */ /* 0x000ef00000000800 */
[----:B------:R-:W4:Y:S08]  /*40a0*/  LDC R0, c[0x0][0x630] ;  /* 0x00018c00ff007b82 */ /* 0x000f300000000800 */
[----:B------:R-:W2:Y:S01]  /*40b0*/  LDC.64 R14, c[0x0][0x620] ;  /* 0x00018800ff0e7b82 */ /* 0x000ea20000000a00 */
[----:B-1----:R-:W-:-:S04]  /*40c0*/  ISETP.NE.U32.AND P0, PT, R10, RZ, PT ;  /* 0x000000ff0a00720c */ /* 0x002fc80003f05070 */
[----:B------:R-:W-:Y:S02]  /*40d0*/  ISETP.NE.AND.EX P0, PT, R11, RZ, PT, P0 ;  /* 0x000000ff0b00720c */ /* 0x000fe40003f05300 */
[----:B0-----:R-:W-:-:S05]  /*40e0*/  I2FP.F32.U32 R3, R12 ;  /* 0x0000000c00037245 */ /* 0x001fca0000201000 */
[----:B------:R-:W-:-:S04]  /*40f0*/  FMUL R3, R3, UR4 ;  /* 0x0000000403037c20 */ /* 0x000fc80008400000 */
[----:B------:R0:W1:Y:S02]  /*4100*/  F2I.U32.TRUNC.NTZ R20, R3 ;  /* 0x0000000300147305 */ /* 0x000064000020f000 */
[----:B---34-:R-:W-:Y:S05]  /*4110*/  @!P0 BRA `(.L_x_92) ;  /* 0x0000000000288947 */ /* 0x018fea0003800000 */
[----:B0-----:R-:W0:Y:S02]  /*4120*/  LDC R3, c[0x0][0x634] ;  /* 0x00018d00ff037b82 */ /* 0x001e240000000800 */
        /* <DEDUP_REMOVED lines=9> */
.L_x_92:
[----:B------:R-:W3:Y:S01]  /*41c0*/  LDC.64 R28, c[0x0][0x640] ;  /* 0x00019000ff1c7b82 */ /* 0x000ee20000000a00 */
[-CC-:B------:R-:W-:Y:S01]  /*41d0*/  SHF.R.U64 R57, R8, R0.reuse, R9.reuse ;  /* 0x0000000008397219 */ /* 0x180fe20000001209 */
[----:B-1----:R-:W-:Y:S01]  /*41e0*/  IMAD.MOV R20, RZ, RZ, -R20 ;  /* 0x000000ffff147224 */ /* 0x002fe200078e0a14 */
[----:B------:R-:W-:Y:S01]  /*41f0*/  SHF.R.U32.HI R0, RZ, R0, R9 ;  /* 0x00000000ff007219 */ /* 0x000fe20000011609 */
[----:B------:R-:W-:Y:S01]  /*4200*/  ULDC UR4, c[0x0][0x154] ;  /* 0x0000550000047ab9 */ /* 0x000fe20000000800 */
[----:B0-----:R-:W-:Y:S01]  /*4210*/  IADD3 R3, P0, RZ, -R57, RZ ;  /* 0x80000039ff037210 */ /* 0x001fe20007f1e0ff */
[----:B------:R-:W-:Y:S02]  /*4220*/  IMAD R21, R21, R20, R12 ;  /* 0x0000001415157224 */ /* 0x000fe400078e020c */
[----:B------:R-:W0:Y:S01]  /*4230*/  LDC R6, c[0x0][0x618] ;  /* 0x00018600ff067b82 */ /* 0x000e220000000800 */
[----:B------:R-:W-:Y:S02]  /*4240*/  IMAD.MOV.U32 R7, RZ, RZ, 0x1 ;  /* 0x00000001ff077424 */ /* 0x000fe400078e00ff */
[----:B------:R-:W-:-:S04]  /*4250*/  IMAD.X R5, RZ, RZ, ~R0, P0 ;  /* 0x000000ffff057224 */ /* 0x000fc800000e0e00 */
[-C--:B--2---:R-:W-:Y:S01]  /*4260*/  IMAD R0, R5, R14.reuse, RZ ;  /* 0x0000000e05007224 */ /* 0x084fe200078e02ff */
[----:B------:R-:W1:Y:S01]  /*4270*/  LDC R8, c[0x0][0x608] ;  /* 0x00018200ff087b82 */ /* 0x000e620000000800 */
[----:B------:R-:W-:-:S04]  /*4280*/  IMAD.WIDE.U32 R4, R3, R14, R16 ;  /* 0x0000000e03047225 */ /* 0x000fc800078e0010 */
[----:B------:R-:W-:Y:S01]  /*4290*/  IMAD R3, R3, R15, R0 ;  /* 0x0000000f03037224 */ /* 0x000fe200078e0200 */
[----:B------:R-:W-:Y:S02]  /*42a0*/  I2FP.F32.U32 R0, R24 ;  /* 0x0000001800007245 */ /* 0x000fe40000201000 */
[----:B------:R-:W2:Y:S01]  /*42b0*/  LDC R26, c[0x0][0x658] ;  /* 0x00019600ff1a7b82 */ /* 0x000ea20000000800 */
[----:B------:R-:W-:Y:S01]  /*42c0*/  IMAD.IADD R3, R5, 0x1, R3 ;  /* 0x0000000105037824 */ /* 0x000fe200078e0203 */
[----:B---3--:R-:W-:Y:S01]  /*42d0*/  ISETP.NE.U32.AND P0, PT, R28, RZ, PT ;  /* 0x000000ff1c00720c */ /* 0x008fe20003f05070 */
[----:B------:R-:W-:Y:S01]  /*42e0*/  FMUL R0, R0, UR4 ;  /* 0x0000000400007c20 */ /* 0x000fe20008400000 */
[----:B------:R-:W-:Y:S02]  /*42f0*/  IMAD.MOV.U32 R5, RZ, RZ, -0x1 ;  /* 0xffffffffff057424 */ /* 0x000fe400078e00ff */
[----:B------:R-:W-:Y:S01]  /*4300*/  ISETP.NE.AND.EX P0, PT, R29, RZ, PT, P0 ;  /* 0x000000ff1d00720c */ /* 0x000fe20003f05300 */
[----:B------:R3:W4:Y:S01]  /*4310*/  F2I.U32.TRUNC.NTZ R13, R0 ;  /* 0x00000000000d7305 */ /* 0x000722000020f000 */
[----:B------:R-:W3:Y:S01]  /*4320*/  LDC R15, c[0x0][0x148] ;  /* 0x00005200ff0f7b82 */ /* 0x000ee20000000800 */
[----:B0-----:R-:W-:-:S02]  /*4330*/  SHF.R.U64 R12, R4, R6, R3 ;  /* 0x00000006040c7219 */ /* 0x001fc40000001203 */
[----:B------:R-:W-:-:S05]  /*4340*/  SHF.R.U32.HI R3, RZ, R6, R3 ;  /* 0x00000006ff037219 */ /* 0x000fca0000011603 */
[----:B------:R-:W0:Y:S01]  /*4350*/  LDC R20, c[0x0][0x600] ;  /* 0x00018000ff147b82 */ /* 0x000e220000000800 */
[-CC-:B-1----:R-:W-:Y:S02]  /*4360*/  SHF.R.U64 R10, R12, R8.reuse, R3.reuse ;  /* 0x000000080c0a7219 */ /* 0x182fe40000001203 */
[----:B------:R-:W-:-:S05]  /*4370*/  SHF.R.U32.HI R3, RZ, R8, R3 ;  /* 0x00000008ff037219 */ /* 0x000fca0000011603 */
[----:B------:R-:W1:Y:S01]  /*4380*/  LDC R27, c[0x0][0x648] ;  /* 0x00019200ff1b7b82 */ /* 0x000e620000000800 */
[-C--:B--2---:R-:W-:Y:S02]  /*4390*/  SHF.L.U32 R4, R5, R26.reuse, RZ ;  /* 0x0000001a05047219 */ /* 0x084fe400000006ff */
[-CC-:B------:R-:W-:Y:S02]  /*43a0*/  SHF.R.U64 R14, R10, R26.reuse, R3.reuse ;  /* 0x0000001a0a0e7219 */ /* 0x180fe40000001203 */
[----:B------:R-:W-:Y:S02]  /*43b0*/  SHF.R.U32.HI R5, RZ, R26, R3 ;  /* 0x0000001aff057219 */ /* 0x000fe40000011603 */
[----:B------:R-:W-:Y:S01]  /*43c0*/  LOP3.LUT R25, RZ, R4, RZ, 0x33, !PT ;  /* 0x00000004ff197212 */ /* 0x000fe200078e33ff */
[----:B------:R-:W2:Y:S01]  /*43d0*/  LDC R30, c[0x0][0x638] ;  /* 0x00018e00ff1e7b82 */ /* 0x000ea20000000800 */
[----:B------:R-:W-:Y:S01]  /*43e0*/  SHF.L.U32 R26, R7, R26, RZ ;  /* 0x0000001a071a7219 */ /* 0x000fe200000006ff */
[----:B------:R-:W-:-:S06]  /*43f0*/  IMAD.MOV.U32 R4, RZ, RZ, R14 ;  /* 0x000000ffff047224 */ /* 0x000fcc00078e000e */
[----:B------:R-:W0:Y:S01]  /*4400*/  LDC R31, c[0x0][0x610] ;  /* 0x00018400ff1f7b82 */ /* 0x000e220000000800 */
[----:B----4-:R-:W-:Y:S05]  /*4410*/  @!P0 BRA `(.L_x_93) ;  /* 0x0000000000288947 */ /* 0x010fea0003800000 */
[----:B------:R-:W4:Y:S02]  /*4420*/  LDC R3, c[0x0][0x64c] ;  /* 0x00019300ff037b82 */ /* 0x000f240000000800 */
[----:B----4-:R-:W-:-:S05]  /*4430*/  IADD3 R3, P0, R14, R3, RZ ;  /* 0x000000030e037210 */ /* 0x010fca0007f1e0ff */
        /* <DEDUP_REMOVED lines=8> */
.L_x_93:
[----:B------:R-:W-:Y:S01]  /*44c0*/  ISETP.NE.AND P0, PT, R2, 0x1, PT ;  /* 0x000000010200780c */ /* 0x000fe20003f05270 */
[----:B0-----:R-:W-:Y:S01]  /*44d0*/  VIADD R7, R20, 0xffffffff ;  /* 0xffffffff14077836 */ /* 0x001fe20000000000 */
[----:B-1-3--:R-:W-:Y:S01]  /*44e0*/  SHF.R.U64 R0, R4, R27, R5 ;  /* 0x0000001b04007219 */ /* 0x00afe20000001205 */
[----:B------:R-:W-:Y:S01]  /*44f0*/  IMAD.MOV R13, RZ, RZ, -R13 ;  /* 0x000000ffff0d7224 */ /* 0x000fe200078e0a0d */
[----:B------:R-:W-:Y:S01]  /*4500*/  LOP3.LUT R5, R10, R25, RZ, 0xc0, !PT ;  /* 0x000000190a057212 */ /* 0x000fe200078ec0ff */
[----:B------:R-:W-:Y:S01]  /*4510*/  IMAD.MOV.U32 R4, RZ, RZ, 0x1 ;  /* 0x00000001ff047424 */ /* 0x000fe200078e00ff */
[----:B------:R-:W-:Y:S01]  /*4520*/  LOP3.LUT R12, R12, R7, RZ, 0xc0, !PT ;  /* 0x000000070c0c7212 */ /* 0x000fe200078ec0ff */
[----:B------:R-:W-:Y:S02]  /*4530*/  IMAD.MOV R3, RZ, RZ, -R0 ;  /* 0x000000ffff037224 */ /* 0x000fe400078e0a00 */
[----:B------:R-:W-:Y:S02]  /*4540*/  IMAD R0, R26, R0, R5 ;  /* 0x000000001a007224 */ /* 0x000fe400078e0205 */
[----:B--2---:R-:W-:-:S02]  /*4550*/  IMAD R3, R3, R30, R14 ;  /* 0x0000001e03037224 */ /* 0x004fc400078e020e */
[----:B------:R-:W-:Y:S02]  /*4560*/  @P0 IMAD R21, R15, R13, R24 ;  /* 0x0000000d0f150224 */ /* 0x000fe400078e0218 */
[----:B------:R-:W-:Y:S01]  /*4570*/  IMAD R5, R3, R20, R12 ;  /* 0x0000001403057224 */ /* 0x000fe200078e020c */
[----:B------:R-:W-:Y:S01]  /*4580*/  PRMT R3, R4, 0x7610, R3 ;  /* 0x0000761004037816 */ /* 0x000fe20000000003 */
[----:B------:R-:W-:-:S05]  /*4590*/  IMAD R0, R0, R31, R21 ;  /* 0x0000001f00007224 */ /* 0x000fca00078e0215 */
[----:B------:R-:W-:Y:S02]  /*45a0*/  SEL R59, R5, R0, !P0 ;  /* 0x00000000053b7207 */ /* 0x000fe40004000000 */
[----:B------:R-:W-:-:S07]  /*45b0*/  SEL R0, R0, R5, !P0 ;  /* 0x0000000500007207 */ /* 0x000fce0004000000 */
.L_x_91:
[----:B------:R-:W-:Y:S01]  /*45c0*/  LOP3.LUT P0, RZ, R3, 0xff, RZ, 0xc0, !PT ;  /* 0x000000ff03ff7812 */ /* 0x000fe2000780c0ff */
[----:B------:R-:W-:-:S12]  /*45d0*/  IMAD.MOV.U32 R58, RZ, RZ, R0 ;  /* 0x000000ffff3a7224 */ /* 0x000fd800078e0000 */
[----:B------:R-:W-:Y:S05]  /*45e0*/  @P0 BRA `(.L_x_94) ;  /* 0xffffffc800500947 */ /* 0x000fea000383ffff */
[----:B------:R-:W-:Y:S05]  /*45f0*/  EXIT ;  /* 0x000000000000794d */ /* 0x000fea0003800000 */
.L_x_3:
[----:B0-----:R-:W-:Y:S01]  /*4600*/  ULDC.64 UR4, c[0x0][0x650] ;  /* 0x0001940000047ab9 */ /* 0x001fe20000000a00 */
        /* <DEDUP_REMOVED lines=25> */
.L_x_96:
[--C-:B------:R-:W-:Y:S01]  /*47a0*/  SHF.R.U64 R12, R10, R14, R11.reuse ;  /* 0x0000000e0a0c7219 */ /* 0x100fe2000000120b */
[----:B------:R-:W0:Y:S01]  /*47b0*/  LDC R22, c[0x0][0x618] ;  /* 0x00018600ff167b82 */ /* 0x000e220000000800 */
[----:B------:R-:W-:Y:S01]  /*47c0*/  I2FP.F32.U32 R6, R4 ;  /* 0x0000000400067245 */ /* 0x000fe20000201000 */
[----:B------:R-:W-:Y:S01]  /*47d0*/  ULDC UR4, c[0x0][0x150] ;  /* 0x0000540000047ab9 */ /* 0x000fe20000000800 */
[----:B------:R-:W-:Y:S02]  /*47e0*/  SHF.R.U32.HI R5, RZ, R14, R11 ;  /* 0x0000000eff057219 */ /* 0x000fe4000001160b */
[----:B------:R-:W-:Y:S01]  /*47f0*/  IADD3 R9, P0, RZ, -R12, RZ ;  /* 0x8000000cff097210 */ /* 0x000fe20007f1e0ff */
[----:B------:R-:W-:Y:S01]  /*4800*/  FMUL R11, R6, UR4 ;  /* 0x00000004060b7c20 */ /* 0x000fe20008400000 */
[----:B------:R-:W-:Y:S01]  /*4810*/  ULDC UR4, c[0x0][0x154] ;  /* 0x0000550000047ab9 */ /* 0x000fe20000000800 */
[----:B------:R-:W1:Y:S02]  /*4820*/  LDC.64 R24, c[0x0][0x640] ;  /* 0x00019000ff187b82 */ /* 0x000e640000000a00 */
[----:B------:R-:W-:-:S02]  /*4830*/  IMAD.X R5, RZ, RZ, ~R5, P0 ;  /* 0x000000ffff057224 */ /* 0x000fc400000e0e05 */
[----:B------:R-:W2:Y:S01]  /*4840*/  F2I.U32.TRUNC.NTZ R11, R11 ;  /* 0x0000000b000b7305 */ /* 0x000ea2000020f000 */
[----:B------:R-:W-:-:S03]  /*4850*/  IMAD.WIDE.U32 R6, R9, R20, R16 ;  /* 0x0000001409067225 */ /* 0x000fc600078e0010 */
[----:B------:R-:W3:Y:S01]  /*4860*/  LDC R13, c[0x0][0x144] ;  /* 0x00005100ff0d7b82 */ /* 0x000ee20000000800 */
[----:B------:R-:W-:-:S04]  /*4870*/  IMAD R8, R5, R20, RZ ;  /* 0x0000001405087224 */ /* 0x000fc800078e02ff */
[----:B------:R-:W-:Y:S02]  /*4880*/  IMAD R5, R9, R21, R8 ;  /* 0x0000001509057224 */ /* 0x000fe400078e0208 */
[----:B------:R-:W-:Y:S01]  /*4890*/  IMAD.MOV.U32 R8, RZ, RZ, -0x1 ;  /* 0xffffffffff087424 */ /* 0x000fe200078e00ff */
[----:B------:R-:W4:Y:S01]  /*48a0*/  LDC R14, c[0x0][0x608] ;  /* 0x00018200ff0e7b82 */ /* 0x000f220000000800 */
[----:B------:R-:W-:Y:S01]  /*48b0*/  IMAD.IADD R5, R7, 0x1, R5 ;  /* 0x0000000107057824 */ /* 0x000fe200078e0205 */
[----:B------:R-:W-:-:S04]  /*48c0*/  I2FP.F32.U32 R7, R3 ;  /* 0x0000000300077245 */ /* 0x000fc80000201000 */
[-C--:B0-----:R-:W-:Y:S01]  /*48d0*/  SHF.R.U64 R10, R6, R22.reuse, R5 ;  /* 0x00000016060a7219 */ /* 0x081fe20000001205 */
[----:B--2---:R-:W-:Y:S01]  /*48e0*/  IMAD.MOV R6, RZ, RZ, -R11 ;  /* 0x000000ffff067224 */ /* 0x004fe200078e0a0b */
[----:B------:R-:W0:Y:S01]  /*48f0*/  LDC R9, c[0x0][0x658] ;  /* 0x00019600ff097b82 */ /* 0x000e220000000800 */
[----:B-1----:R-:W-:Y:S01]  /*4900*/  ISETP.NE.U32.AND P0, PT, R24, RZ, PT ;  /* 0x000000ff1800720c */ /* 0x002fe20003f05070 */
[----:B------:R-:W-:Y:S01]  /*4910*/  FMUL R7, R7, UR4 ;  /* 0x0000000407077c20 */ /* 0x000fe20008400000 */
[----:B------:R-:W-:Y:S02]  /*4920*/  SHF.R.U32.HI R5, RZ, R22, R5 ;  /* 0x00000016ff057219 */ /* 0x000fe40000011605 */
[----:B------:R-:W-:-:S03]  /*4930*/  ISETP.NE.AND.EX P0, PT, R25, RZ, PT, P0 ;  /* 0x000000ff1900720c */ /* 0x000fc60003f05300 */
[----:B------:R-:W1:Y:S01]  /*4940*/  LDC R20, c[0x0][0x148] ;  /* 0x00005200ff147b82 */ /* 0x000e620000000800 */
[----:B---3--:R-:W-:Y:S02]  /*4950*/  IMAD R23, R13, R6, R4 ;  /* 0x000000060d177224 */ /* 0x008fe400078e0204 */
[----:B------:R-:W-:-:S05]  /*4960*/  IMAD.MOV.U32 R6, RZ, RZ, 0x1 ;  /* 0x00000001ff067424 */ /* 0x000fca00078e00ff */
[----:B------:R-:W2:Y:S01]  /*4970*/  LDC R21, c[0x0][0x600] ;  /* 0x00018000ff157b82 */ /* 0x000ea20000000800 */
[-CC-:B----4-:R-:W-:Y:S02]  /*4980*/  SHF.R.U64 R13, R10, R14.reuse, R5.reuse ;  /* 0x0000000e0a0d7219 */ /* 0x190fe40000001205 */
[----:B------:R-:W-:Y:S02]  /*4990*/  SHF.R.U32.HI R4, RZ, R14, R5 ;  /* 0x0000000eff047219 */ /* 0x000fe40000011605 */
[----:B------:R3:W4:Y:S03]  /*49a0*/  F2I.U32.TRUNC.NTZ R14, R7 ;  /* 0x00000007000e7305 */ /* 0x000726000020f000 */
[----:B------:R-:W1:Y:S01]  /*49b0*/  LDC R26, c[0x0][0x648] ;  /* 0x00019200ff1a7b82 */ /* 0x000e620000000800 */
[-C--:B0-----:R-:W-:Y:S02]  /*49c0*/  SHF.R.U64 R15, R13, R9.reuse, R4 ;  /* 0x000000090d0f7219 */ /* 0x081fe40000001204 */
[----:B------:R-:W-:-:S02]  /*49d0*/  SHF.L.U32 R8, R8, R9, RZ ;  /* 0x0000000908087219 */ /* 0x000fc400000006ff */
[-C--:B------:R-:W-:Y:S01]  /*49e0*/  SHF.R.U32.HI R5, RZ, R9.reuse, R4 ;  /* 0x00000009ff057219 */ /* 0x080fe20000011604 */
[----:B------:R-:W-:Y:S01]  /*49f0*/  IMAD.MOV.U32 R4, RZ, RZ, R15 ;  /* 0x000000ffff047224 */ /* 0x000fe200078e000f */
[----:B------:R-:W-:Y:S01]  /*4a00*/  SHF.L.U32 R22, R6, R9, RZ ;  /* 0x0000000906167219 */ /* 0x000fe200000006ff */
[----:B------:R-:W0:Y:S01]  /*4a10*/  LDC R27, c[0x0][0x638] ;  /* 0x00018e00ff1b7b82 */ /* 0x000e220000000800 */
[----:B------:R-:W-:-:S07]  /*4a20*/  LOP3.LUT R28, RZ, R8, RZ, 0x33, !PT ;  /* 0x00000008ff1c7212 */ /* 0x000fce00078e33ff */
        /* <DEDUP_REMOVED lines=12> */
.L_x_97:
[----:B------:R-:W-:Y:S01]  /*4af0*/  ISETP.NE.AND P0, PT, R2, 0x1, PT ;  /* 0x000000010200780c */ /* 0x000fe20003f05270 */
[----:B--2---:R-:W-:Y:S01]  /*4b00*/  VIADD R7, R21, 0xffffffff ;  /* 0xffffffff15077836 */ /* 0x004fe20000000000 */
[----:B-1----:R-:W-:Y:S01]  /*4b10*/  SHF.R.U64 R5, R4, R26, R5 ;  /* 0x0000001a04057219 */ /* 0x002fe20000001205 */
[----:B------:R-:W-:Y:S01]  /*4b20*/  IMAD.MOV R14, RZ, RZ, -R14 ;  /* 0x000000ffff0e7224 */ /* 0x000fe200078e0a0e */
[----:B------:R-:W-:Y:S01]  /*4b30*/  LOP3.LUT R4, R13, R28, RZ, 0xc0, !PT ;  /* 0x0000001c0d047212 */ /* 0x000fe200078ec0ff */
[----:B------:R-:W-:Y:S01]  /*4b40*/  IMAD.MOV.U32 R8, RZ, RZ, R12 ;  /* 0x000000ffff087224 */ /* 0x000fe200078e000c */
[----:B------:R-:W-:Y:S01]  /*4b50*/  LOP3.LUT R10, R10, R7, RZ, 0xc0, !PT ;  /* 0x000000070a0a7212 */ /* 0x000fe200078ec0ff */
[----:B------:R-:W-:Y:S02]  /*4b60*/  IMAD.MOV R6, RZ, RZ, -R5 ;  /* 0x000000ffff067224 */ /* 0x000fe400078e0a05 */
[----:B------:R-:W-:-:S04]  /*4b70*/  IMAD R4, R22, R5, R4 ;  /* 0x0000000516047224 */ /* 0x000fc800078e0204 */
[----:B------:R-:W-:Y:S02]  /*4b80*/  @P0 IMAD R23, R20, R14, R3 ;  /* 0x0000000e14170224 */ /* 0x000fe400078e0203 */
[----:B0-----:R-:W-:Y:S02]  /*4b90*/  IMAD R3, R6, R27, R15 ;  /* 0x0000001b06037224 */ /* 0x001fe400078e020f */
[----:B------:R-:W-:Y:S02]  /*4ba0*/  IMAD R7, R4, R29, R23 ;  /* 0x0000001d04077224 */ /* 0x000fe400078e0217 */
[----:B------:R-:W-:Y:S02]  /*4bb0*/  IMAD R4, R3, R21, R10 ;  /* 0x0000001503047224 */ /* 0x000fe400078e020a */
[----:B------:R-:W-:-:S03]  /*4bc0*/  IMAD.MOV.U32 R6, RZ, RZ, 0x1 ;  /* 0x00000001ff067424 */ /* 0x000fc600078e00ff */
[----:B------:R-:W-:Y:S02]  /*4bd0*/  SEL R9, R4, R7, !P0 ;  /* 0x0000000704097207 */ /* 0x000fe40004000000 */
[----:B------:R-:W-:-:S07]  /*4be0*/  SEL R7, R7, R4, !P0 ;  /* 0x0000000407077207 */ /* 0x000fce0004000000 */
.L_x_95:
[----:B------:R-:W-:-:S08]  /*4bf0*/  NOP ;  /* 0x0000000000007918 */ /* 0x000fd00000000000 */
[----:B------:R-:W0:-:S00]  /*4c00*/  USETMAXREG.DEALLOC.CTAPOOL 0x28 ;  /* 0x00000028000079c8 */ /* 0x000e0000080e0500 */
[----:B0-----:R-:W-:-:S13]  /*4c10*/  ISETP.NE.AND P0, PT, R0, RZ, PT ;  /* 0x000000ff0000720c */ /* 0x001fda0003f05270 */
[----:B------:R-:W-:Y:S05]  /*4c20*/  @P0 EXIT ;  /* 0x000000000000094d */ /* 0x000fea0003800000 */
[----:B------:R-:W-:Y:S01]  /*4c30*/  LOP3.LUT P0, RZ, R6, 0xff, RZ, 0xc0, !PT ;  /* 0x000000ff06ff7812 */ /* 0x000fe2000780c0ff */
[----:B------:R-:W-:Y:S02]  /*4c40*/  IMAD.MOV.U32 R3, RZ, RZ, 0x1 ;  /* 0x00000001ff037424 */ /* 0x000fe400078e00ff */
[----:B------:R-:W-:-:S10]  /*4c50*/  IMAD.MOV.U32 R0, RZ, RZ, RZ ;  /* 0x000000ffff007224 */ /* 0x000fd400078e00ff */
[----:B------:R-:W-:Y:S05]  /*4c60*/  @!P0 BRA `(.L_x_98) ;  /* 0x0000000c00348947 */ /* 0x000fea0003800000 */
[----:B------:R-:W0:Y:S01]  /*4c70*/  LDC R0, c[0x0][0x28c] ;  /* 0x0000a300ff007b82 */ /* 0x000e220000000800 */
[----:B------:R-:W-:Y:S01]  /*4c80*/  ULDC UR5, c[0x0][0x600] ;  /* 0x0001800000057ab9 */ /* 0x000fe20000000800 */
[----:B------:R-:W-:Y:S01]  /*4c90*/  ULDC UR4, c[0x0][0xc] ;  /* 0x0000030000047ab9 */ /* 0x000fe20000000800 */
[----:B------:R-:W-:Y:S01]  /*4ca0*/  UIADD3 UR16, UR5, -0x1, URZ ;  /* 0xffffffff05107890 */ /* 0x000fe2000fffe03f */
[C---:B------:R-:W-:Y:S01]  /*4cb0*/  LOP3.LUT P2, RZ, R18.reuse, 0x7f, RZ, 0xc0, !PT ;  /* 0x0000007f12ff7812 */ /* 0x040fe2000784c0ff */
[----:B------:R-:W-:Y:S01]  /*4cc0*/  ULDC UR6, c[0x0][0x658] ;  /* 0x0001960000067ab9 */ /* 0x000fe20000000800 */
[----:B------:R-:W-:Y:S01]  /*4cd0*/  ULDC UR5, c[0x0][0x10] ;  /* 0x0000040000057ab9 */ /* 0x000fe20000000800 */
[----:B------:R-:W-:Y:S01]  /*4ce0*/  UMOV UR7, 0xffffffff ;  /* 0xffffffff00077882 */ /* 0x000fe20000000000 */
[----:B------:R-:W-:Y:S01]  /*4cf0*/  UMOV UR8, 0x1 ;  /* 0x0000000100087882 */ /* 0x000fe20000000000 */
[----:B------:R-:W-:Y:S01]  /*4d00*/  UIMAD.WIDE.U32 UR4, UR4, UR5, URZ ;  /* 0x00000005040472a5 */ /* 0x000fe2000f8e003f */
[----:B------:R-:W-:Y:S01]  /*4d10*/  LOP3.LUT P0, RZ, R18, 0x1f, RZ, 0xc0, !PT ;  /* 0x0000001f12ff7812 */ /* 0x000fe2000780c0ff */
[----:B------:R-:W-:Y:S01]  /*4d20*/  USHF.L.U32 UR7, UR7, UR6, URZ ;  /* 0x0000000607077299 */ /* 0x000fe2000800063f */
[----:B------:R-:W-:Y:S01]  /*4d30*/  BSSY B0, `(.L_x_98) ;  /* 0x00000c0000007945 */ /* 0x000fe20003800000 */
[----:B------:R-:W-:Y:S01]  /*4d40*/  USHF.L.U32 UR18, UR8, UR6, URZ ;  /* 0x0000000608127299 */ /* 0x000fe2000800063f */
[----:B------:R-:W-:Y:S01]  /*4d50*/  IMAD.MOV.U32 R11, RZ, RZ, 0x1 ;  /* 0x00000001ff0b7424 */ /* 0x000fe200078e00ff */
[----:B------:R-:W-:Y:S01]  /*4d60*/  LOP3.LUT R18, R19, 0x2, RZ, 0xfc, !PT ;  /* 0x0000000213127812 */ /* 0x000fe200078efcff */
[----:B------:R-:W-:Y:S01]  /*4d70*/  ULDC UR6, c[0x0][0x14] ;  /* 0x0000050000067ab9 */ /* 0x000fe20000000800 */
[----:B------:R-:W-:Y:S01]  /*4d80*/  PLOP3.LUT P0, PT, P0, P2, PT, 0x8a, 0x0 ;  /* 0x000000000000781c */ /* 0x000fe20000705172 */
[----:B------:R-:W-:-:S02]  /*4d90*/  UIMAD.WIDE.U32 UR20, UR4, UR6, URZ ;  /* 0x00000006041472a5 */ /* 0x000fc4000f8e003f */
[----:B------:R-:W-:Y:S02]  /*4da0*/  UIMAD UR13, UR5, UR6, URZ ;  /* 0x00000006050d72a4 */ /* 0x000fe4000f8e023f */
[----:B------:R-:W-:Y:S01]  /*4db0*/  ULOP3.LUT UR17, URZ, UR7, URZ, 0x33, !UPT ;  /* 0x000000073f117292 */ /* 0x000fe2000f8e333f */
[----:B0-----:R-:W-:Y:S01]  /*4dc0*/  VIADD R0, R0, 0x1f ;  /* 0x0000001f00007836 */ /* 0x001fe20000000000 */
[----:B------:R-:W-:Y:S01]  /*4dd0*/  UIADD3 UR13, UR21, UR13, URZ ;  /* 0x0000000d150d7290 */ /* 0x000fe2000fffe03f */
[----:B------:R-:W-:-:S03]  /*4de0*/  ULDC.64 UR22, c[0x0][0x198] ;  /* 0x0000660000167ab9 */ /* 0x000fc60000000a00 */
[----:B------:R-:W-:-:S04]  /*4df0*/  SHF.R.S32.HI R3, RZ, 0x1f, R0 ;  /* 0x0000001fff037819 */ /* 0x000fc80000011400 */
[----:B------:R-:W-:Y:S01]  /*4e00*/  LEA.HI R3, R3, R0, RZ, 0x5 ;  /* 0x0000000003037211 */ /* 0x000fe200078f28ff */
[----:B------:R-:W-:-:S03]  /*4e10*/  IMAD.MOV.U32 R0, RZ, RZ, RZ ;  /* 0x000000ffff007224 */ /* 0x000fc600078e00ff */
[----:B------:R-:W-:Y:S01]  /*4e20*/  SHF.R.S32.HI R13, RZ, 0x5, R3 ;  /* 0x00000005ff0d7819 */ /* 0x000fe20000011403 */
[----:B------:R-:W-:-:S04]  /*4e30*/  IMAD.MOV.U32 R3, RZ, RZ, 0x1 ;  /* 0x00000001ff037424 */ /* 0x000fc800078e00ff */
[----:B------:R-:W-:-:S07]  /*4e40*/  VIADD R10, R13, 0x1 ;  /* 0x000000010d0a7836 */ /* 0x000fce0000000000 */
.L_x_110:
[----:B------:R-:W-:-:S03]  /*4e50*/  UMOV UR4, 0xffffffff ;  /* 0xffffffff00047882 */ /* 0x000fc60000000000 */
[----:B------:R-:W-:Y:S05]  /*4e60*/  BRA.DIV UR4, `(.L_x_99) ;  /* 0x0000000e04a07947 */ /* 0x000fea000b800000 */
[----:B------:R-:W-:-:S13]  /*4e70*/  ELECT P6, URZ, PT ;  /* 0x00000000003f782f */ /* 0x000fda00038c0000 */
.L_x_121:
[----:B------:R-:W0:Y:S01]  /*4e80*/  LDC R4, c[0x0][0x28c] ;  /* 0x0000a300ff047b82 */ /* 0x000e220000000800 */
[----:B------:R-:W-:Y:S01]  /*4e90*/  BSSY B1, `(.L_x_100) ;  /* 0x0000037000017945 */ /* 0x000fe20003800000 */
[----:B0-----:R-:W-:-:S13]  /*4ea0*/  ISETP.LT.OR P6, PT, R4, 0x1, !P6 ;  /* 0x000000010400780c */ /* 0x001fda00077c1670 */
[----:B------:R-:W-:Y:S05]  /*4eb0*/  @P6 BRA `(.L_x_101) ;  /* 0x0000000000d06947 */ /* 0x000fea0003800000 */
[----:B------:R-:W-:Y:S02]  /*4ec0*/  IMAD.SHL.U32 R14, R9, 0x40, RZ ;  /* 0x00000040090e7824 */ /* 0x000fe400078e00ff */
[----:B------:R-:W-:Y:S02]  /*4ed0*/  IMAD.SHL.U32 R15, R7, 0x80, RZ ;  /* 0x00000080070f7824 */ /* 0x000fe400078e00ff */
[----:B------:R-:W-:Y:S02]  /*4ee0*/  IMAD.MOV.U32 R20, RZ, RZ, RZ ;  /* 0x000000ffff147224 */ /* 0x000fe400078e00ff */
[----:B------:R-:W-:Y:S02]  /*4ef0*/  IMAD.MOV.U32 R4, RZ, RZ, R10 ;  /* 0x000000ffff047224 */ /* 0x000fe400078e000a */
[----:B------:R-:W-:Y:S02]  /*4f00*/  IMAD.MOV.U32 R5, RZ, RZ, R3 ;  /* 0x000000ffff057224 */ /* 0x000fe400078e0003 */
[----:B------:R-:W-:-:S07]  /*4f10*/  IMAD.MOV.U32 R6, RZ, RZ, R0 ;  /* 0x000000ffff067224 */ /* 0x000fce00078e0000 */
.L_x_105:
[----:B------:R-:W0:Y:S01]  /*4f20*/  S2R R12, SR_CgaCtaId ;  /* 0x00000000000c7919 */ /* 0x000e220000008800 */
[----:B------:R-:W-:Y:S01]  /*4f30*/  MOV R7, 0x400 ;  /* 0x0000040000077802 */ /* 0x000fe20000000f00 */
[----:B------:R-:W1:Y:S03]  /*4f40*/  @!P2 LDC R9, c[0x0][0x500] ;  /* 0x00014000ff09ab82 */ /* 0x000e660000000800 */
[----:B0-----:R-:W-:Y:S02]  /*4f50*/  LEA R21, R12, R7, 0x18 ;  /* 0x000000070c157211 */ /* 0x001fe400078ec0ff */
[----:B------:R-:W-:-:S03]  /*4f60*/  SHF.L.U32 R7, R5, 0x1f, RZ ;  /* 0x0000001f05077819 */ /* 0x000fc600000006ff */
[----:B------:R-:W-:-:S04]  /*4f70*/  IMAD R12, R6, 0x8, R21 ;  /* 0x00000008060c7824 */ /* 0x000fc800078e0215 */
[----:B------:R-:W0:Y:S02]  /*4f80*/  SYNCS.PHASECHK.TRANS64.TRYWAIT P1, [R12+URZ+0x20], R7 ;  /* 0x000020070c0075a7 */ /* 0x000e24000802017f */
[----:B01----:R-:W-:Y:S05]  /*4f90*/  @!P1 BRA `(.L_x_102) ;  /* 0x0000000c00749947 */ /* 0x003fea0003800000 */
.L_x_122:
[----:B0-----:R-:W-:Y:S01]  /*4fa0*/  PRMT R7, R18, 0x9910, RZ ;  /* 0x0000991012077816 */ /* 0x001fe200000000ff */
[----:B------:R0:W-:Y:S03]  /*4fb0*/  @!P2 SYNCS.ARRIVE.TRANS64 RZ, [R12+URZ], R9 ;  /* 0x000000090cffa9a7 */ /* 0x0001e6000800003f */
[----:B------:R-:W-:-:S13]  /*4fc0*/  ISETP.NE.AND P1, PT, R7, 0x2, PT ;  /* 0x000000020700780c */ /* 0x000fda0003f25270 */
[----:B0-----:R-:W-:Y:S05]  /*4fd0*/  @P1 BRA `(.L_x_103) ;  /* 0x0000000000041947 */ /* 0x001fea0003800000 */
[----:B------:R-:W-:Y:S01]  /*4fe0*/  BPT.TRAP 0x1 ;  /* 0x000000040000795c */ /* 0x000fe20000300000 */
.L_x_103:
[----:B------:R-:W-:Y:S05]  /*4ff0*/  @P0 BRA `(.L_x_104) ;  /* 0x0000000000040947 */ /* 0x000fea0003800000 */
[----:B------:R-:W-:Y:S01]  /*5000*/  BPT.TRAP 0x1 ;  /* 0x000000040000795c */ /* 0x000fe20000300000 */
.L_x_104:
[--C-:B------:R-:W-:Y:S01]  /*5010*/  IMAD R7, R6, 0x4000, R21.reuse ;  /* 0x0000400006077824 */ /* 0x100fe200078e0215 */
[----:B------:R-:W-:Y:S01]  /*5020*/  R2UR UR9, R12 ;  /* 0x000000000c0972ca */ /* 0x000fe200000e0000 */
[----:B------:R-:W-:Y:S01]  /*5030*/  IMAD R21, R6, 0x2000, R21 ;  /* 0x0000200006157824 */ /* 0x000fe200078e0215 */
[----:B------:R-:W-:Y:S01]  /*5040*/  UIADD3 UR4, UP0, UR22, 0xf0, URZ ;  /* 0x000000f016047890 */ /* 0x000fe2000ff1e03f */
[----:B------:R-:W-:Y:S01]  /*5050*/  VIADD R4, R4, 0xffffffff ;  /* 0xffffffff04047836 */ /* 0x000fe20000000000 */
[----:B------:R-:W-:Y:S01]  /*5060*/  R2UR UR5, R7 ;  /* 0x00000000070572ca */ /* 0x000fe200000e0000 */
[----:B------:R-:W-:Y:S01]  /*5070*/  UIADD3 UR24, UP1, UR22, 0x1f0, URZ ;  /* 0x000001f016187890 */ /* 0x000fe2000ff3e03f */
[----:B------:R-:W-:Y:S01]  /*5080*/  R2UR UR8, R21 ;  /* 0x00000000150872ca */ /* 0x000fe200000e0000 */
[----:B------:R-:W-:Y:S01]  /*5090*/  VIADD R6, R6, 0x1 ;  /* 0x0000000106067836 */ /* 0x000fe20000000000 */
[----:B------:R-:W-:Y:S01]  /*50a0*/  R2UR UR11, R15 ;  /* 0x000000000f0b72ca */ /* 0x000fe200000e0000 */
[----:B------:R-:W-:Y:S01]  /*50b0*/  UIADD3.X UR25, URZ, UR23, URZ, UP1, !UPT ;  /* 0x000000173f197290 */ /* 0x000fe20008ffe43f */
[----:B------:R-:W-:Y:S01]  /*50c0*/  R2UR UR10, R20 ;  /* 0x00000000140a72ca */ /* 0x000fe200000e0000 */
[----:B------:R-:W-:Y:S01]  /*50d0*/  UMOV UR6, 0x0 ;  /* 0x0000000000067882 */ /* 0x000fe20000000000 */
[----:B------:R-:W-:Y:S01]  /*50e0*/  R2UR UR12, R8 ;  /* 0x00000000080c72ca */ /* 0x000fe200000e0000 */
[----:B------:R-:W-:Y:S01]  /*50f0*/  UMOV UR7, 0x10000000 ;  /* 0x1000000000077882 */ /* 0x000fe20000000000 */
[----:B------:R-:W-:Y:S01]  /*5100*/  R2UR UR19, R14 ;  /* 0x000000000e1372ca */ /* 0x000fe200000e0000 */
[----:B------:R-:W-:Y:S01]  /*5110*/  VIADD R20, R20, 0x20 ;  /* 0x0000002014147836 */ /* 0x000fe20000000000 */
[----:B------:R-:W-:Y:S01]  /*5120*/  ISETP.GT.AND P3, PT, R4, 0x1, PT ;  /* 0x000000010400780c */ /* 0x000fe20003f64270 */
[----:B------:R-:W-:Y:S01]  /*5130*/  UIADD3 UR14, UR5, 0x100, URZ ;  /* 0x00000100050e7890 */ /* 0x000fe2000fffe03f */
[----:B------:R-:W-:Y:S01]  /*5140*/  ISETP.NE.AND P1, PT, R6, 0x4, PT ;  /* 0x000000040600780c */ /* 0x000fe20003f25270 */
[----:B------:R-:W-:-:S02]  /*5150*/  UIADD3.X UR5, URZ, UR23, URZ, UP0, !UPT ;  /* 0x000000173f057290 */ /* 0x000fc400087fe43f */
[----:B------:R-:W-:Y:S01]  /*5160*/  UIADD3 UR15, UR8, 0x10100, URZ ;  /* 0x00010100080f7890 */ /* 0x000fe2000fffe03f */
[----:B------:R-:W-:Y:S02]  /*5170*/  SEL R12, RZ, 0x1, P1 ;  /* 0x00000001ff0c7807 */ /* 0x000fe40000800000 */
[----:B------:R-:W-:Y:S01]  /*5180*/  UMOV UR8, UR14 ;  /* 0x0000000e00087c82 */ /* 0x000fe20008000000 */
[----:B------:R-:W-:Y:S02]  /*5190*/  SEL R6, R6, RZ, P1 ;  /* 0x000000ff06067207 */ /* 0x000fe40000800000 */
[----:B------:R-:W-:Y:S01]  /*51a0*/  LOP3.LUT R5, R5, R12, RZ, 0x3c, !PT ;  /* 0x0000000c05057212 */ /* 0x000fe200078e3cff */
[----:B------:R0:W-:Y:S02]  /*51b0*/  UTMALDG.3D [UR8], [UR4], desc[UR6] ;  /* 0x00000608040075b4 */ /* 0x0001e40008011000 */
[----:B0-----:R-:W-:Y:S01]  /*51c0*/  UMOV UR8, UR15 ;  /* 0x0000000f00087c82 */ /* 0x001fe20008000000 */
[----:B------:R-:W-:-:S02]  /*51d0*/  UMOV UR11, UR19 ;  /* 0x00000013000b7c82 */ /* 0x000fc40008000000 */
[----:B------:R0:W-:Y:S02]  /*51e0*/  UTMALDG.3D [UR8], [UR24], desc[UR6] ;  /* 0x00000608180075b4 */ /* 0x0001e40008011000 */
[----:B0-----:R-:W-:Y:S05]  /*51f0*/  @P3 BRA `(.L_x_105) ;  /* 0xfffffffc00483947 */ /* 0x001fea000383ffff */
.L_x_101:
[----:B------:R-:W-:Y:S05]  /*5200*/  BSYNC B1 ;  /* 0x0000000000017941 */ /* 0x000fea0003800000 */
.L_x_100:
[----:B------:R-:W-:Y:S01]  /*5210*/  LOP3.LUT P3, RZ, R11, 0xff, RZ, 0xc0, !PT ;  /* 0x000000ff0bff7812 */ /* 0x000fe2000786c0ff */
[----:B------:R-:W-:Y:S01]  /*5220*/  IMAD.IADD R0, R13, 0x1, R0 ;  /* 0x000000010d007824 */ /* 0x000fe200078e0200 */
[----:B------:R-:W-:Y:S01]  /*5230*/  IADD3 R16, P4, R16, UR20, RZ ;  /* 0x0000001410107c10 */ /* 0x000fe2000ff9e0ff */
[----:B------:R-:W-:Y:S01]  /*5240*/  ULDC.64 UR4, c[0x0][0x650] ;  /* 0x0001940000047ab9 */ /* 0x000fe20000000a00 */
[----:B------:R-:W-:Y:S01]  /*5250*/  BSSY B1, `(.L_x_106) ;  /* 0x000006b000017945 */ /* 0x000fe20003800000 */
[----:B------:R-:W-:Y:S01]  /*5260*/  IMAD.MOV.U32 R7, RZ, RZ, -0x1 ;  /* 0xffffffffff077424 */ /* 0x000fe200078e00ff */
[----:B------:R-:W-:Y:S01]  /*5270*/  SHF.R.U32.HI R4, RZ, 0x2, R0 ;  /* 0x00000002ff047819 */ /* 0x000fe20000011600 */
[----:B------:R-:W-:Y:S01]  /*5280*/  IMAD.MOV.U32 R9, RZ, RZ, -0x1 ;  /* 0xffffffffff097424 */ /* 0x000fe200078e00ff */
[----:B------:R-:W-:Y:S01]  /*5290*/  ISETP.GT.U32.AND P1, PT, R0, 0x3, PT ;  /* 0x000000030000780c */ /* 0x000fe20003f24070 */
[----:B------:R-:W-:Y:S01]  /*52a0*/  IMAD.MOV.U32 R8, RZ, RZ, -0x1 ;  /* 0xffffffffff087424 */ /* 0x000fe200078e00ff */
[----:B------:R-:W-:-:S02]  /*52b0*/  LOP3.LUT R4, R4, 0x1, RZ, 0xc0, !PT ;  /* 0x0000000104047812 */ /* 0x000fc400078ec0ff */
[----:B------:R-:W-:Y:S01]  /*52c0*/  ISETP.LT.U32.AND P1, PT, R13, 0x4, P1 ;  /* 0x000000040d00780c */ /* 0x000fe20000f21070 */
[----:B------:R-:W0:Y:S01]  /*52d0*/  @P3 S2R R6, SR_CgaCtaId ;  /* 0x0000000000063919 */ /* 0x000e220000008800 */
[----:B------:R-:W-:Y:S02]  /*52e0*/  @P3 MOV R5, 0x400 ;  /* 0x0000040000053802 */ /* 0x000fe40000000f00 */
[----:B------:R-:W-:Y:S02]  /*52f0*/  IADD3.X R17, R17, UR13, RZ, P4, !PT ;  /* 0x0000000d11117c10 */ /* 0x000fe4000a7fe4ff */
[----:B------:R-:W-:Y:S02]  /*5300*/  ISETP.GE.U32.AND P4, PT, R16, UR4, PT ;  /* 0x0000000410007c0c */ /* 0x000fe4000bf86070 */
[----:B------:R-:W-:Y:S02]  /*5310*/  LOP3.LUT R0, R0, 0x3, RZ, 0xc0, !PT ;  /* 0x0000000300007812 */ /* 0x000fe400078ec0ff */
[----:B------:R-:W-:-:S02]  /*5320*/  PRMT R11, RZ, 0x7610, R11 ;  /* 0x00007610ff0b7816 */ /* 0x000fc4000000000b */
[----:B0-----:R-:W-:-:S04]  /*5330*/  @P3 LEA R5, R6, R5, 0x18 ;  /* 0x0000000506053211 */ /* 0x001fc800078ec0ff */
[----:B------:R0:W-:Y:S01]  /*5340*/  @P3 SYNCS.ARRIVE.TRANS64.A1T0 RZ, [R5+URZ+0x58], RZ ;  /* 0x000058ff05ff39a7 */ /* 0x0001e2000810003f */
[----:B------:R-:W-:Y:S02]  /*5350*/  ISETP.NE.U32.AND P3, PT, R4, 0x1, PT ;  /* 0x000000010400780c */ /* 0x000fe40003f65070 */
[----:B------:R-:W-:Y:S02]  /*5360*/  SEL R4, RZ, 0x1, !P1 ;  /* 0x00000001ff047807 */ /* 0x000fe40004800000 */
[----:B------:R-:W-:Y:S02]  /*5370*/  ISETP.GE.U32.AND.EX P1, PT, R17, UR5, PT, P4 ;  /* 0x0000000511007c0c */ /* 0x000fe4000bf26140 */
[----:B------:R-:W-:-:S04]  /*5380*/  ISETP.GT.U32.AND P3, PT, R13, 0x3, !P3 ;  /* 0x000000030d00780c */ /* 0x000fc80005f64070 */
[----:B0-----:R-:W-:-:S04]  /*5390*/  SEL R5, RZ, 0x1, !P3 ;  /* 0x00000001ff057807 */ /* 0x001fc80005800000 */
[--C-:B------:R-:W-:Y:S02]  /*53a0*/  LOP3.LUT R3, R5, R3, R4.reuse, 0x96, !PT ;  /* 0x0000000305037212 */ /* 0x100fe400078e9604 */
[----:B------:R-:W-:Y:S01]  /*53b0*/  PRMT R4, RZ, 0x7610, R4 ;  /* 0x00007610ff047816 */ /* 0x000fe20000000004 */
[----:B------:R-:W-:Y:S06]  /*53c0*/  @P1 BRA `(.L_x_107) ;  /* 0x00000004004c1947 */ /* 0x000fec0003800000 */
[----:B------:R-:W-:Y:S01]  /*53d0*/  ULDC.64 UR4, c[0x0][0x628] ;  /* 0x00018a0000047ab9 */ /* 0x000fe20000000a00 */
[----:B------:R-:W0:Y:S01]  /*53e0*/  S2R R14, SR_CTAID.X ;  /* 0x00000000000e7919 */ /* 0x000e220000002500 */
[----:B------:R-:W-:Y:S01]  /*53f0*/  ISETP.NE.U32.AND P1, PT, RZ, UR4, PT ;  /* 0x00000004ff007c0c */ /* 0x000fe2000bf25070 */
[----:B------:R-:W-:Y:S01]  /*5400*/  ULDC UR7, c[0x0][0x630] ;  /* 0x00018c0000077ab9 */ /* 0x000fe20000000800 */
[----:B------:R-:W-:Y:S01]  /*5410*/  IMAD.MOV.U32 R4, RZ, RZ, R16 ;  /* 0x000000ffff047224 */ /* 0x000fe200078e0010 */
[----:B------:R-:W1:Y:S01]  /*5420*/  S2R R12, SR_CTAID.Y ;  /* 0x00000000000c7919 */ /* 0x000e620000002600 */
[----:B------:R-:W-:Y:S01]  /*5430*/  ISETP.NE.AND.EX P1, PT, RZ, UR5, PT, P1 ;  /* 0x00000005ff007c0c */ /* 0x000fe2000bf25310 */
[----:B------:R-:W-:-:S12]  /*5440*/  IMAD.MOV.U32 R5, RZ, RZ, R17 ;  /* 0x000000ffff057224 */ /* 0x000fd800078e0011 */
[----:B------:R-:W-:Y:S05]  /*5450*/  @!P1 BRA `(.L_x_108) ;  /* 0x0000000000289947 */ /* 0x000fea0003800000 */
[----:B------:R-:W-:Y:S02]  /*5460*/  ULDC UR6, c[0x0][0x634] ;  /* 0x00018d0000067ab9 */ /* 0x000fe40000000800 */
[----:B------:R-:W-:-:S05]  /*5470*/  IADD3 R9, P1, R16, UR6, RZ ;  /* 0x0000000610097c10 */ /* 0x000fca000ff3e0ff */
[----:B------:R-:W-:-:S04]  /*5480*/  IMAD.X R15, RZ, RZ, R17, P1 ;  /* 0x000000ffff0f7224 */ /* 0x000fc800008e0611 */
[----:B------:R-:W-:-:S04]  /*5490*/  IMAD.WIDE.U32 R6, R15, UR4, RZ ;  /* 0x000000040f067c25 */ /* 0x000fc8000f8e00ff */
[----:B------:R-:W-:-:S04]  /*54a0*/  IMAD.WIDE.U32 R6, P1, R9, UR5, R6 ;  /* 0x0000000509067c25 */ /* 0x000fc8000f820006 */
[----:B------:R-:W-:-:S04]  /*54b0*/  IMAD.WIDE.U32 R8, R9, UR4, RZ ;  /* 0x0000000409087c25 */ /* 0x000fc8000f8e00ff */
[----:B------:R-:W-:Y:S01]  /*54c0*/  IMAD.X R5, RZ, RZ, RZ, P1 ;  /* 0x000000ffff057224 */ /* 0x000fe200008e06ff */
[----:B------:R-:W-:Y:S01]  /*54d0*/  IADD3 RZ, P1, R9, R6, RZ ;  /* 0x0000000609ff7210 */ /* 0x000fe20007f3e0ff */
[----:B------:R-:W-:-:S04]  /*54e0*/  IMAD.MOV.U32 R4, RZ, RZ, R7 ;  /* 0x000000ffff047224 */ /* 0x000fc800078e0007 */
[----:B------:R-:W-:-:S08]  /*54f0*/  IMAD.WIDE.U32.X R4, R15, UR5, R4, P1 ;  /* 0x000000050f047c25 */ /* 0x000fd000088e0404 */
.L_x_108:
[--C-:B------:R-:W-:Y:S01]  /*5500*/  SHF.R.U64 R8, R4, UR7, R5.reuse ;  /* 0x0000000704087c19 */ /* 0x100fe20008001205 */
[----:B------:R-:W-:Y:S01]  /*5510*/  ULDC.64 UR4, c[0x0][0x620] ;  /* 0x0001880000047ab9 */ /* 0x000fe20000000a00 */
[----:B------:R-:W-:Y:S01]  /*5520*/  SHF.R.U32.HI R4, RZ, UR7, R5 ;  /* 0x00000007ff047c19 */ /* 0x000fe20008011605 */
[----:B------:R-:W2:Y:S01]  /*5530*/  LDC R25, c[0x0][0x144] ;  /* 0x00005100ff197b82 */ /* 0x000ea20000000800 */
[----:B------:R-:W-:Y:S01]  /*5540*/  IADD3 R7, P1, RZ, -R8, RZ ;  /* 0x80000008ff077210 */ /* 0x000fe20007f3e0ff */
[----:B------:R-:W-:Y:S01]  /*5550*/  ULDC.64 UR8, c[0x0][0x640] ;  /* 0x0001900000087ab9 */ /* 0x000fe20000000a00 */
[----:B0-----:R-:W-:Y:S01]  /*5560*/  I2FP.F32.U32 R9, R14 ;  /* 0x0000000e00097245 */ /* 0x001fe20000201000 */
[----:B------:R-:W-:Y:S02]  /*5570*/  ULDC UR6, c[0x0][0x608] ;  /* 0x0001820000067ab9 */ /* 0x000fe40000000800 */
[----:B------:R-:W-:Y:S01]  /*5580*/  IMAD.X R4, RZ, RZ, ~R4, P1 ;  /* 0x000000ffff047224 */ /* 0x000fe200008e0e04 */
[----:B------:R-:W-:Y:S01]  /*5590*/  ISETP.NE.U32.AND P1, PT, RZ, UR8, PT ;  /* 0x00000008ff007c0c */ /* 0x000fe2000bf25070 */
[----:B------:R-:W0:Y:S02]  /*55a0*/  LDC R21, c[0x0][0x148] ;  /* 0x00005200ff157b82 */ /* 0x000e240000000800 */
[----:B------:R-:W-:Y:S01]  /*55b0*/  IMAD R6, R4, UR4, RZ ;  /* 0x0000000404067c24 */ /* 0x000fe2000f8e02ff */
[----:B------:R-:W-:Y:S01]  /*55c0*/  ISETP.NE.AND.EX P1, PT, RZ, UR9, PT, P1 ;  /* 0x00000009ff007c0c */ /* 0x000fe2000bf25310 */
[----:B------:R-:W-:Y:S01]  /*55d0*/  IMAD.WIDE.U32 R4, R7, UR4, R16 ;  /* 0x0000000407047c25 */ /* 0x000fe2000f8e0010 */
[----:B------:R-:W-:-:S03]  /*55e0*/  ULDC UR4, c[0x0][0x150] ;  /* 0x0000540000047ab9 */ /* 0x000fc60000000800 */
[----:B------:R-:W-:Y:S02]  /*55f0*/  IMAD R7, R7, UR5, R6 ;  /* 0x0000000507077c24 */ /* 0x000fe4000f8e0206 */
[----:B------:R-:W-:Y:S01]  /*5600*/  FMUL R6, R9, UR4 ;  /* 0x0000000409067c20 */ /* 0x000fe20008400000 */
[----:B------:R-:W-:Y:S01]  /*5610*/  ULDC UR4, c[0x0][0x618] ;  /* 0x0001860000047ab9 */ /* 0x000fe20000000800 */
[----:B------:R-:W-:Y:S01]  /*5620*/  ULDC UR5, c[0x0][0x154] ;  /* 0x0000550000057ab9 */ /* 0x000fe20000000800 */
[----:B------:R-:W-:-:S03]  /*5630*/  IMAD.IADD R5, R5, 0x1, R7 ;  /* 0x0000000105057824 */ /* 0x000fc600078e0207 */
[----:B------:R-:W3:Y:S02]  /*5640*/  F2I.U32.TRUNC.NTZ R6, R6 ;  /* 0x0000000600067305 */ /* 0x000ee4000020f000 */
[----:B------:R-:W-:Y:S02]  /*5650*/  SHF.R.U64 R9, R4, UR4, R5 ;  /* 0x0000000404097c19 */ /* 0x000fe40008001205 */
[----:B-1----:R-:W-:-:S05]  /*5660*/  I2FP.F32.U32 R4, R12 ;  /* 0x0000000c00047245 */ /* 0x002fca0000201000 */
[----:B------:R-:W-:Y:S01]  /*5670*/  FMUL R22, R4, UR5 ;  /* 0x0000000504167c20 */ /* 0x000fe20008400000 */
[----:B------:R-:W-:Y:S01]  /*5680*/  SHF.R.U32.HI R4, RZ, UR4, R5 ;  /* 0x00000004ff047c19 */ /* 0x000fe20008011605 */
[----:B------:R-:W-:-:S03]  /*5690*/  ULDC UR4, c[0x0][0x658] ;  /* 0x0001960000047ab9 */ /* 0x000fc60000000800 */
[--C-:B------:R-:W-:Y:S01]  /*56a0*/  SHF.R.U64 R20, R9, UR6, R4.reuse ;  /* 0x0000000609147c19 */ /* 0x100fe20008001204 */
[----:B------:R-:W1:Y:S01]  /*56b0*/  F2I.U32.TRUNC.NTZ R22, R22 ;  /* 0x0000001600167305 */ /* 0x000e62000020f000 */
[----:B------:R-:W-:Y:S01]  /*56c0*/  SHF.R.U32.HI R5, RZ, UR6, R4 ;  /* 0x00000006ff057c19 */ /* 0x000fe20008011604 */
[----:B---3--:R-:W-:-:S03]  /*56d0*/  IMAD.MOV R6, RZ, RZ, -R6 ;  /* 0x000000ffff067224 */ /* 0x008fc600078e0a06 */
[--C-:B------:R-:W-:Y:S01]  /*56e0*/  SHF.R.U64 R15, R20, UR4, R5.reuse ;  /* 0x00000004140f7c19 */ /* 0x100fe20008001205 */
[----:B--2---:R-:W-:Y:S01]  /*56f0*/  IMAD R14, R25, R6, R14 ;  /* 0x00000006190e7224 */ /* 0x004fe200078e020e */
[----:B------:R-:W-:-:S03]  /*5700*/  SHF.R.U32.HI R23, RZ, UR4, R5 ;  /* 0x00000004ff177c19 */ /* 0x000fc60008011605 */
[----:B------:R-:W-:Y:S02]  /*5710*/  IMAD.MOV.U32 R4, RZ, RZ, R15 ;  /* 0x000000ffff047224 */ /* 0x000fe400078e000f */
[----:B------:R-:W-:Y:S01]  /*5720*/  IMAD.MOV.U32 R5, RZ, RZ, R23 ;  /* 0x000000ffff057224 */ /* 0x000fe200078e0017 */
[----:B-1----:R-:W-:Y:S06]  /*5730*/  @!P1 BRA `(.L_x_109) ;  /* 0x0000000000289947 */ /* 0x002fec0003800000 */
[----:B------:R-:W-:Y:S02]  /*5740*/  ULDC UR4, c[0x0][0x64c] ;  /* 0x0001930000047ab9 */ /* 0x000fe40000000800 */
[----:B------:R-:W-:-:S05]  /*5750*/  IADD3 R5, P1, R15, UR4, RZ ;  /* 0x000000040f057c10 */ /* 0x000fca000ff3e0ff */
[----:B------:R-:W-:-:S04]  /*5760*/  IMAD.X R23, RZ, RZ, R23, P1 ;  /* 0x000000ffff177224 */ /* 0x000fc800008e0617 */
[----:B------:R-:W-:-:S04]  /*5770*/  IMAD.WIDE.U32 R6, R23, UR8, RZ ;  /* 0x0000000817067c25 */ /* 0x000fc8000f8e00ff */
[----:B------:R-:W-:-:S04]  /*5780*/  IMAD.WIDE.U32 R6, P1, R5, UR9, R6 ;  /* 0x0000000905067c25 */ /* 0x000fc8000f820006 */
[----:B------:R-:W-:-:S04]  /*5790*/  IMAD.WIDE.U32 R4, R5, UR8, RZ ;  /* 0x0000000805047c25 */ /* 0x000fc8000f8e00ff */
[----:B------:R-:W-:Y:S01]  /*57a0*/  IMAD.MOV.U32 R4, RZ, RZ, R7 ;  /* 0x000000ffff047224 */ /* 0x000fe200078e0007 */
[----:B------:R-:W-:Y:S01]  /*57b0*/  IADD3 RZ, P3, R5, R6, RZ ;  /* 0x0000000605ff7210 */ /* 0x000fe20007f7e0ff */
[----:B------:R-:W-:-:S04]  /*57c0*/  IMAD.X R5, RZ, RZ, RZ, P1 ;  /* 0x000000ffff057224 */ /* 0x000fc800008e06ff */
[----:B------:R-:W-:-:S08]  /*57d0*/  IMAD.WIDE.U32.X R4, R23, UR9, R4, P3 ;  /* 0x0000000917047c25 */ /* 0x000fd000098e0404 */
.L_x_109:
[----:B------:R-:W-:Y:S01]  /*57e0*/  ISETP.NE.AND P1, PT, R2, 0x1, PT ;  /* 0x000000010200780c */ /* 0x000fe20003f25270 */
[----:B------:R-:W-:Y:S01]  /*57f0*/  ULDC UR4, c[0x0][0x648] ;  /* 0x0001920000047ab9 */ /* 0x000fe20000000800 */
[----:B------:R-:W-:Y:S01]  /*5800*/  LOP3.LUT R20, R20, UR17, RZ, 0xc0, !PT ;  /* 0x0000001114147c12 */ /* 0x000fe2000f8ec0ff */
[----:B------:R-:W-:Y:S01]  /*5810*/  IMAD.MOV R22, RZ, RZ, -R22 ;  /* 0x000000ffff167224 */ /* 0x000fe200078e0a16 */
[----:B------:R-:W-:Y:S01]  /*5820*/  SHF.R.U64 R5, R4, UR4, R5 ;  /* 0x0000000404057c19 */ /* 0x000fe20008001205 */
[----:B------:R-:W-:Y:S01]  /*5830*/  ULDC UR4, c[0x0][0x638] ;  /* 0x00018e0000047ab9 */ /* 0x000fe20000000800 */
[----:B------:R-:W-:Y:S01]  /*5840*/  LOP3.LUT R6, R9, UR16, RZ, 0xc0, !PT ;  /* 0x0000001009067c12 */ /* 0x000fe2000f8ec0ff */
[----:B------:R-:W-:Y:S02]  /*5850*/  ULDC UR5, c[0x0][0x610] ;  /* 0x0001840000057ab9 */ /* 0x000fe40000000800 */
[----:B------:R-:W-:Y:S02]  /*5860*/  IMAD.MOV R4, RZ, RZ, -R5 ;  /* 0x000000ffff047224 */ /* 0x000fe400078e0a05 */
[----:B------:R-:W-:-:S02]  /*5870*/  IMAD R5, R5, UR18, R20 ;  /* 0x0000001205057c24 */ /* 0x000fc4000f8e0214 */
[----:B0-----:R-:W-:Y:S02]  /*5880*/  @P1 IMAD R14, R21, R22, R12 ;  /* 0x00000016150e1224 */ /* 0x001fe400078e020c */
[----:B------:R-:W-:Y:S01]  /*5890*/  IMAD R15, R4, UR4, R15 ;  /* 0x00000004040f7c24 */ /* 0x000fe2000f8e020f */
[----:B------:R-:W-:Y:S01]  /*58a0*/  ULDC UR4, c[0x0][0x600] ;  /* 0x0001800000047ab9 */ /* 0x000fe20000000800 */
[----:B------:R-:W-:Y:S02]  /*58b0*/  IMAD R14, R5, UR5, R14 ;  /* 0x00000005050e7c24 */ /* 0x000fe4000f8e020e */
[----:B------:R-:W-:Y:S02]  /*58c0*/  IMAD R15, R15, UR4, R6 ;  /* 0x000000040f0f7c24 */ /* 0x000fe4000f8e0206 */
[----:B------:R-:W-:-:S03]  /*58d0*/  IMAD.MOV.U32 R4, RZ, RZ, 0x1 ;  /* 0x00000001ff047424 */ /* 0x000fc600078e00ff */
[----:B------:R-:W-:Y:S02]  /*58e0*/  SEL R9, R15, R14, !P1 ;  /* 0x0000000e0f097207 */ /* 0x000fe40004800000 */
[----:B------:R-:W-:-:S07]  /*58f0*/  SEL R7, R14, R15, !P1 ;  /* 0x0000000f0e077207 */ /* 0x000fce0004800000 */
.L_x_107:
[----:B------:R-:W-:Y:S05]  /*5900*/  BSYNC B1 ;  /* 0x0000000000017941 */ /* 0x000fea0003800000 */
.L_x_106:
[----:B------:R-:W-:-:S13]  /*5910*/  LOP3.LUT P1, RZ, R4, 0xff, RZ, 0xc0, !PT ;  /* 0x000000ff04ff7812 */ /* 0x000fda000782c0ff */
[----:B------:R-:W-:Y:S05]  /*5920*/  @P1 BRA `(.L_x_110) ;  /* 0xfffffff400481947 */ /* 0x000fea000383ffff */
[----:B------:R-:W-:Y:S05]  /*5930*/  BSYNC B0 ;  /* 0x0000000000007941 */ /* 0x000fea0003800000 */
.L_x_98:
[----:B------:R-:W-:-:S03]  /*5940*/  UMOV UR4, 0xffffffff ;  /* 0xffffffff00047882 */ /* 0x000fc60000000000 */
[----:B------:R-:W-:Y:S05]  /*5950*/  BRA.DIV UR4, `(.L_x_111) ;  /* 0x0000000604187947 */ /* 0x000fea000b800000 */
[----:B------:R-:W-:-:S13]  /*5960*/  ELECT P6, URZ, PT ;  /* 0x00000000003f782f */ /* 0x000fda00038c0000 */
.L_x_125:
[----:B------:R-:W-:Y:S04]  /*5970*/  BSSY B0, `(.L_x_112) ;  /* 0x000002b000007945 */ /* 0x000fe80003800000 */
[----:B------:R-:W-:Y:S05]  /*5980*/  @!P6 BRA `(.L_x_113) ;  /* 0x0000000000a4e947 */ /* 0x000fea0003800000 */
[----:B------:R-:W-:-:S04]  /*5990*/  LOP3.LUT R19, R19, 0x2, RZ, 0xfc, !PT ;  /* 0x0000000213137812 */ /* 0x000fc800078efcff */
[----:B------:R-:W-:-:S13]  /*59a0*/  ISETP.NE.AND P0, PT, R19, 0x3, PT ;  /* 0x000000031300780c */ /* 0x000fda0003f05270 */
[----:B------:R-:W-:Y:S05]  /*59b0*/  @!P0 BRA `(.L_x_114) ;  /* 0x0000000000048947 */ /* 0x000fea0003800000 */
[----:B------:R-:W-:Y:S01]  /*59c0*/  BPT.TRAP 0x1 ;  /* 0x000000040000795c */ /* 0x000fe20000300000 */
.L_x_114:
[----:B------:R-:W0:Y:S01]  /*59d0*/  S2R R5, SR_CgaCtaId ;  /* 0x0000000000057919 */ /* 0x000e220000008800 */
[----:B------:R-:W-:Y:S02]  /*59e0*/  MOV R2, 0x400 ;  /* 0x0000040000027802 */ /* 0x000fe40000000f00 */
[----:B------:R-:W-:Y:S02]  /*59f0*/  SHF.L.U32 R4, R3, 0x1f, RZ ;  /* 0x0000001f03047819 */ /* 0x000fe400000006ff */
[----:B0-----:R-:W-:-:S05]  /*5a00*/  LEA R5, R5, R2, 0x18 ;  /* 0x0000000205057211 */ /* 0x001fca00078ec0ff */
[----:B------:R-:W-:-:S04]  /*5a10*/  VIADD R5, R5, 0x20 ;  /* 0x0000002005057836 */ /* 0x000fc80000000000 */
[C---:B------:R-:W-:Y:S02]  /*5a20*/  IMAD R7, R0.reuse, 0x8, R5 ;  /* 0x0000000800077824 */ /* 0x040fe400078e0205 */
[----:B------:R-:W-:Y:S02]  /*5a30*/  VIADD R0, R0, 0x1 ;  /* 0x0000000100007836 */ /* 0x000fe40000000000 */
[----:B------:R-:W0:Y:S03]  /*5a40*/  SYNCS.PHASECHK.TRANS64.TRYWAIT P0, [R7+URZ], R4 ;  /* 0x00000004070075a7 */ /* 0x000e26000800017f */
[----:B------:R-:W-:-:S04]  /*5a50*/  ISETP.NE.AND P1, PT, R0, 0x4, PT ;  /* 0x000000040000780c */ /* 0x000fc80003f25270 */
[----:B------:R-:W-:Y:S02]  /*5a60*/  SEL R2, RZ, 0x1, P1 ;  /* 0x00000001ff027807 */ /* 0x000fe40000800000 */
[----:B------:R-:W-:Y:S02]  /*5a70*/  SEL R0, R0, RZ, P1 ;  /* 0x000000ff00007207 */ /* 0x000fe40000800000 */
[----:B------:R-:W-:-:S03]  /*5a80*/  LOP3.LUT R9, R3, R2, RZ, 0x3c, !PT ;  /* 0x0000000203097212 */ /* 0x000fc600078e3cff */
[----:B------:R-:W-:Y:S01]  /*5a90*/  IMAD R6, R0, 0x8, R5 ;  /* 0x0000000800067824 */ /* 0x000fe200078e0205 */
[----:B------:R-:W-:Y:S01]  /*5aa0*/  SHF.L.U32 R3, R9, 0x1f, RZ ;  /* 0x0000001f09037819 */ /* 0x000fe200000006ff */
[----:B0-----:R-:W-:Y:S06]  /*5ab0*/  @!P0 BRA `(.L_x_115) ;  /* 0x0000000000e08947 */ /* 0x001fec0003800000 */
.L_x_126:
[----:B------:R-:W1:Y:S01]  /*5ac0*/  SYNCS.PHASECHK.TRANS64.TRYWAIT P0, [R6+URZ], R3 ;  /* 0x00000003060075a7 */ /* 0x000e62000800017f */
[----:B------:R-:W-:-:S05]  /*5ad0*/  VIADD R0, R0, 0x1 ;  /* 0x0000000100007836 */ /* 0x000fca0000000000 */
[----:B------:R-:W-:-:S04]  /*5ae0*/  ISETP.NE.AND P1, PT, R0, 0x4, PT ;  /* 0x000000040000780c */ /* 0x000fc80003f25270 */
[----:B------:R-:W-:Y:S02]  /*5af0*/  SEL R2, RZ, 0x1, P1 ;  /* 0x00000001ff027807 */ /* 0x000fe40000800000 */
[----:B------:R-:W-:Y:S02]  /*5b00*/  SEL R0, R0, RZ, P1 ;  /* 0x000000ff00007207 */ /* 0x000fe40000800000 */
[----:B------:R-:W-:-:S03]  /*5b10*/  LOP3.LUT R9, R9, R2, RZ, 0x3c, !PT ;  /* 0x0000000209097212 */ /* 0x000fc600078e3cff */
[----:B0-----:R-:W-:Y:S01]  /*5b20*/  IMAD R7, R0, 0x8, R5 ;  /* 0x0000000800077824 */ /* 0x001fe200078e0205 */
[----:B------:R-:W-:Y:S01]  /*5b30*/  SHF.L.U32 R4, R9, 0x1f, RZ ;  /* 0x0000001f09047819 */ /* 0x000fe200000006ff */
[----:B-1----:R-:W-:Y:S06]  /*5b40*/  @!P0 BRA `(.L_x_116) ;  /* 0x0000000000d08947 */ /* 0x002fec0003800000 */
.L_x_127:
[----:B------:R-:W1:Y:S01]  /*5b50*/  SYNCS.PHASECHK.TRANS64.TRYWAIT P0, [R7+URZ], R4 ;  /* 0x00000004070075a7 */ /* 0x000e62000800017f */
[----:B------:R-:W-:-:S05]  /*5b60*/  VIADD R0, R0, 0x1 ;  /* 0x0000000100007836 */ /* 0x000fca0000000000 */
[----:B------:R-:W-:-:S04]  /*5b70*/  ISETP.NE.AND P1, PT, R0, 0x4, PT ;  /* 0x000000040000780c */ /* 0x000fc80003f25270 */
[----:B------:R-:W-:Y:S02]  /*5b80*/  SEL R2, RZ, 0x1, P1 ;  /* 0x00000001ff027807 */ /* 0x000fe40000800000 */
[----:B------:R-:W-:Y:S02]  /*5b90*/  SEL R0, R0, RZ, P1 ;  /* 0x000000ff00007207 */ /* 0x000fe40000800000 */
[----:B------:R-:W-:Y:S01]  /*5ba0*/  LOP3.LUT R2, R9, R2, RZ, 0x3c, !PT ;  /* 0x0000000209027212 */ /* 0x000fe200078e3cff */
[----:B-1----:R-:W-:Y:S06]  /*5bb0*/  @!P0 BRA `(.L_x_117) ;  /* 0x0000000000c88947 */ /* 0x002fec0003800000 */
.L_x_128:
[----:B------:R-:W-:Y:S01]  /*5bc0*/  IMAD R5, R0, 0x8, R5 ;  /* 0x0000000800057824 */ /* 0x000fe200078e0205 */
[----:B------:R-:W-:-:S07]  /*5bd0*/  SHF.L.U32 R0, R2, 0x1f, RZ ;  /* 0x0000001f02007819 */ /* 0x000fce00000006ff */
.L_x_118:
[----:B--2---:R2:W3:Y:S02]  /*5be0*/  SYNCS.PHASECHK.TRANS64.TRYWAIT P0, [R5+URZ], R0 ;  /* 0x00000000050075a7 */ /* 0x0044e4000800017f */
[----:B---3--:R-:W-:Y:S05]  /*5bf0*/  @!P0 NANOSLEEP.SYNCS 0x989680 ;  /* 0x009896800000895d */ /* 0x008fea0003900000 */
[----:B------:R-:W3:Y:S02]  /*5c00*/  @!P0 SYNCS.PHASECHK.TRANS64 P0, [R5+URZ], R0 ;  /* 0x00000000050085a7 */ /* 0x000ee4000800007f */
[----:B---3--:R-:W-:Y:S05]  /*5c10*/  @!P0 BRA `(.L_x_118) ;  /* 0xfffffffc00f08947 */ /* 0x008fea000383ffff */
.L_x_113:
[----:B------:R-:W-:Y:S05]  /*5c20*/  BSYNC B0 ;  /* 0x0000000000007941 */ /* 0x000fea0003800000 */
.L_x_112:
[----:B------:R-:W-:Y:S05]  /*5c30*/  EXIT ;  /* 0x000000000000794d */ /* 0x000fea0003800000 */
.L_x_17:
[----:B---3--:R3:W4:Y:S02]  /*5c40*/  SYNCS.PHASECHK.TRANS64.TRYWAIT P1, [R3+URZ], R0 ;  /* 0x00000000030075a7 */ /* 0x008724000802017f */
[----:B----4-:R-:W-:Y:S05]  /*5c50*/  @!P1 NANOSLEEP.SYNCS 0x989680 ;  /* 0x009896800000995d */ /* 0x010fea0003900000 */
[----:B------:R-:W4:Y:S02]  /*5c60*/  @!P1 SYNCS.PHASECHK.TRANS64 P1, [R3+URZ], R0 ;  /* 0x00000000030095a7 */ /* 0x000f24000802007f */
[----:B----4-:R-:W-:Y:S05]  /*5c70*/  @!P1 BRA `(.L_x_17) ;  /* 0xfffffffc00f09947 */ /* 0x010fea000383ffff */
[----:B------:R-:W-:Y:S05]  /*5c80*/  BRA `(.L_x_16) ;  /* 0xffffffb400607947 */ /* 0x000fea000383ffff */
.L_x_22:
[----:B-1----:R-:W-:-:S04]  /*5c90*/  IMAD.U32 R4, RZ, RZ, UR8 ;  /* 0x00000008ff047e24 */ /* 0x002fc8000f8e00ff */
[----:B------:R1:W2:Y:S03]  /*5ca0*/  SYNCS.PHASECHK.TRANS64.TRYWAIT P1, [R4+URZ], R3 ;  /* 0x00000003040075a7 */ /* 0x0002a6000802017f */
[----:B--2---:R-:W-:Y:S05]  /*5cb0*/  @!P1 NANOSLEEP.SYNCS 0x989680 ;  /* 0x009896800000995d */ /* 0x004fea0003900000 */
[----:B------:R-:W2:Y:S02]  /*5cc0*/  @!P1 SYNCS.PHASECHK.TRANS64 P1, [R4+URZ], R3 ;  /* 0x00000003040095a7 */ /* 0x000ea4000802007f */
[----:B--2---:R-:W-:Y:S05]  /*5cd0*/  @!P1 BRA `(.L_x_22) ;  /* 0xfffffffc00ec9947 */ /* 0x004fea000383ffff */
[----:B------:R-:W-:Y:S05]  /*5ce0*/  BRA `(.L_x_21) ;  /* 0xffffffb800407947 */ /* 0x000fea000383ffff */
.L_x_99:
[----:B------:R-:W-:Y:S01]  /*5cf0*/  BSSY B1, `(.L_x_119) ;  /* 0x0000006000017945 */ /* 0x000fe20003800000 */
[----:B------:R-:W-:-:S07]  /*5d00*/  IMAD.MOV.U32 R15, RZ, RZ, -0x1 ;  /* 0xffffffffff0f7424 */ /* 0x000fce00078e00ff */
[----:B------:R-:W-:Y:S05]  /*5d10*/  WARPSYNC.COLLECTIVE R15, `(.L_x_120) ;  /* 0x000000000f0c7348 */ /* 0x000fea0003c00000 */
[----:B------:R-:W-:Y:S02]  /*5d20*/  ELECT P6, UR62, PT ;  /* 0x00000000003e782f */ /* 0x000fe400038c0000 */
[----:B------:R-:W-:Y:S01]  /*5d30*/  MOV R14, UR62 ;  /* 0x0000003e000e7c02 */ /* 0x000fe20008000f00 */
[----:B------:R-:W-:Y:S10]  /*5d40*/  ENDCOLLECTIVE ;  /* 0x000000000000791b */ /* 0x000ff40003800000 */
.L_x_120:
[----:B------:R-:W-:Y:S05]  /*5d50*/  BSYNC B1 ;  /* 0x0000000000017941 */ /* 0x000fea0003800000 */
.L_x_119:
[----:B------:R-:W-:Y:S05]  /*5d60*/  BRA `(.L_x_121) ;  /* 0xfffffff000447947 */ /* 0x000fea000383ffff */
.L_x_102:
[----:B0-----:R0:W1:Y:S02]  /*5d70*/  SYNCS.PHASECHK.TRANS64.TRYWAIT P1, [R12+URZ+0x20], R7 ;  /* 0x000020070c0075a7 */ /* 0x001064000802017f */
[----:B-1----:R-:W-:Y:S05]  /*5d80*/  @!P1 NANOSLEEP.SYNCS 0x989680 ;  /* 0x009896800000995d */ /* 0x002fea0003900000 */
[----:B------:R-:W1:Y:S02]  /*5d90*/  @!P1 SYNCS.PHASECHK.TRANS64 P1, [R12+URZ+0x20], R7 ;  /* 0x000020070c0095a7 */ /* 0x000e64000802007f */
[----:B-1----:R-:W-:Y:S05]  /*5da0*/  @!P1 BRA `(.L_x_102) ;  /* 0xfffffffc00f09947 */ /* 0x002fea000383ffff */
[----:B------:R-:W-:Y:S05]  /*5db0*/  BRA `(.L_x_122) ;  /* 0xfffffff000787947 */ /* 0x000fea000383ffff */
.L_x_111:
[----:B------:R-:W-:Y:S01]  /*5dc0*/  BSSY B0, `(.L_x_123) ;  /* 0x0000006000007945 */ /* 0x000fe20003800000 */
[----:B------:R-:W-:-:S07]  /*5dd0*/  IMAD.MOV.U32 R15, RZ, RZ, -0x1 ;  /* 0xffffffffff0f7424 */ /* 0x000fce00078e00ff */
[----:B------:R-:W-:Y:S05]  /*5de0*/  WARPSYNC.COLLECTIVE R15, `(.L_x_124) ;  /* 0x000000000f0c7348 */ /* 0x000fea0003c00000 */
[----:B------:R-:W-:Y:S02]  /*5df0*/  ELECT P6, UR62, PT ;  /* 0x00000000003e782f */ /* 0x000fe400038c0000 */
[----:B------:R-:W-:Y:S01]  /*5e00*/  MOV R14, UR62 ;  /* 0x0000003e000e7c02 */ /* 0x000fe20008000f00 */
[----:B------:R-:W-:Y:S10]  /*5e10*/  ENDCOLLECTIVE ;  /* 0x000000000000791b */ /* 0x000ff40003800000 */
.L_x_124:
[----:B------:R-:W-:Y:S05]  /*5e20*/  BSYNC B0 ;  /* 0x0000000000007941 */ /* 0x000fea0003800000 */
.L_x_123:
[----:B------:R-:W-:Y:S05]  /*5e30*/  BRA `(.L_x_125) ;  /* 0xfffffff800cc7947 */ /* 0x000fea000383ffff */
.L_x_115:
[----:B0-----:R0:W1:Y:S02]  /*5e40*/  SYNCS.PHASECHK.TRANS64.TRYWAIT P0, [R7+URZ], R4 ;  /* 0x00000004070075a7 */ /* 0x001064000800017f */
[----:B-1----:R-:W-:Y:S05]  /*5e50*/  @!P0 NANOSLEEP.SYNCS 0x989680 ;  /* 0x009896800000895d */ /* 0x002fea0003900000 */
[----:B------:R-:W1:Y:S02]  /*5e60*/  @!P0 SYNCS.PHASECHK.TRANS64 P0, [R7+URZ], R4 ;  /* 0x00000004070085a7 */ /* 0x000e64000800007f */
[----:B-1----:R-:W-:Y:S05]  /*5e70*/  @!P0 BRA `(.L_x_115) ;  /* 0xfffffffc00f08947 */ /* 0x002fea000383ffff */
[----:B------:R-:W-:Y:S05]  /*5e80*/  BRA `(.L_x_126) ;  /* 0xfffffffc000c7947 */ /* 0x000fea000383ffff */
.L_x_116:
[----:B0-----:R0:W1:Y:S02]  /*5e90*/  SYNCS.PHASECHK.TRANS64.TRYWAIT P0, [R6+URZ], R3 ;  /* 0x00000003060075a7 */ /* 0x001064000800017f */
[----:B-1----:R-:W-:Y:S05]  /*5ea0*/  @!P0 NANOSLEEP.SYNCS 0x989680 ;  /* 0x009896800000895d */ /* 0x002fea0003900000 */
[----:B------:R-:W1:Y:S02]  /*5eb0*/  @!P0 SYNCS.PHASECHK.TRANS64 P0, [R6+URZ], R3 ;  /* 0x00000003060085a7 */ /* 0x000e64000800007f */
[----:B-1----:R-:W-:Y:S05]  /*5ec0*/  @!P0 BRA `(.L_x_116) ;  /* 0xfffffffc00f08947 */ /* 0x002fea000383ffff */
[----:B------:R-:W-:Y:S05]  /*5ed0*/  BRA `(.L_x_127) ;  /* 0xfffffffc001c7947 */ /* 0x000fea000383ffff */
.L_x_117:
[----:B-1----:R1:W2:Y:S02]  /*5ee0*/  SYNCS.PHASECHK.TRANS64.TRYWAIT P0, [R7+URZ], R4 ;  /* 0x00000004070075a7 */ /* 0x0022a4000800017f */
[----:B--2---:R-:W-:Y:S05]  /*5ef0*/  @!P0 NANOSLEEP.SYNCS 0x989680 ;  /* 0x009896800000895d */ /* 0x004fea0003900000 */
[----:B------:R-:W2:Y:S02]  /*5f00*/  @!P0 SYNCS.PHASECHK.TRANS64 P0, [R7+URZ], R4 ;  /* 0x00000004070085a7 */ /* 0x000ea4000800007f */
[----:B--2---:R-:W-:Y:S05]  /*5f10*/  @!P0 BRA `(.L_x_117) ;  /* 0xfffffffc00f08947 */ /* 0x004fea000383ffff */
[----:B------:R-:W-:Y:S05]  /*5f20*/  BRA `(.L_x_128) ;  /* 0xfffffffc00247947 */ /* 0x000fea000383ffff */
.L_x_129:
[----:B------:R-:W-:-:S00]  /*5f30*/  BRA `(.L_x_129) ;  /* 0xfffffffc00fc7947 */ /* 0x000fc0000383ffff */
[----:B------:R-:W-:-:S00]  /*5f40*/  NOP ;  /* 0x0000000000007918 */ /* 0x000fc00000000000 */
        /* <DEDUP_REMOVED lines=11> */
.L_x_130:


//--------------------- .nv.global.init           --------------------------
	.section	.nv.global.init,"aw",@progbits
.nv.global.init:
	.type		$str$22,@object
	.size		$str$22,($str$23 - $str$22)
$str$22:
        /*0000*/ 	.byte	0x6b, 0x5f, 0x74, 0x69, 0x6c, 0x65, 0x5f, 0x63, 0x6f, 0x75, 0x6e, 0x74, 0x20, 0x3e, 0x3d, 0x20
        /*0010*/ 	.byte	0x31, 0x00
	.type		$str$23,@object
	.size		$str$23,(__unnamed_1 - $str$23)
$str$23:
        /*0012*/ 	.byte	0x2f, 0x74, 0x6d, 0x70, 0x2f, 0x63, 0x75, 0x74, 0x6c, 0x61, 0x73, 0x73, 0x5f, 0x73, 0x77, 0x65
        /*0022*/ 	.byte	0x65, 0x70, 0x5f, 0x73, 0x72, 0x63, 0x2f, 0x69, 0x6e, 0x63, 0x6c, 0x75, 0x64, 0x65, 0x2f, 0x63
        /*0032*/ 	.byte	0x75, 0x74, 0x6c, 0x61, 0x73, 0x73, 0x2f, 0x67, 0x65, 0x6d, 0x6d, 0x2f, 0x63, 0x6f, 0x6c, 0x6c
        /*0042*/ 	.byte	0x65, 0x63, 0x74, 0x69, 0x76, 0x65, 0x2f, 0x73, 0x6d, 0x39, 0x30, 0x5f, 0x6d, 0x6d, 0x61, 0x5f
        /*0052*/ 	.byte	0x74, 0x6d, 0x61, 0x5f, 0x67, 0x6d, 0x6d, 0x61, 0x5f, 0x73, 0x73, 0x5f, 0x77, 0x61, 0x72, 0x70
        /*0062*/ 	.byte	0x73, 0x70, 0x65, 0x63, 0x69, 0x61, 0x6c, 0x69, 0x7a, 0x65, 0x64, 0x2e, 0x68, 0x70, 0x70, 0x00
	.type		__unnamed_1,@object
	.size		__unnamed_1,(.L_0 - __unnamed_1)
__unnamed_1:
        /*0072*/ 	.byte	0x76, 0x6f, 0x69, 0x64, 0x20, 0x63, 0x75, 0x74, 0x6c, 0x61, 0x73, 0x73, 0x3a, 0x3a, 0x67, 0x65
        /* <DEDUP_REMOVED lines=176> */
        /*0b82*/ 	.byte	0x3a, 0x3a, 0x69, 0x64, 0x65, 0x6e, 0x74, 0x69, 0x74, 0x79, 0x5d, 0x00
.L_0:


//--------------------- .nv.shared._ZN7cutlass13device_kernelINS_4gemm6kernel13GemmUniversalIN4cute5tupleIJiiiiEEENS1_10collective13CollectiveMmaINS1_34MainloopSm90TmaGmmaWarpSpecializedILi4ENS5_IJNS4_1CILi1EEESB_SB_EEENS1_35KernelTmaWarpSpecializedCooperativeEEENS5_IJNSA_ILi128EEENSA_ILi64EEENSA_ILi32EEEEEENS_10tfloat32_tENS5_IJlSB_lEEESJ_SK_NS4_8TiledMMAINS4_8MMA_AtomIJNS4_4SM904GMMA29MMA_64x64x8_F32TF32TF32_SS_TNILNSO_7ScaleInE1ELSQ_1EEEEEENS4_6LayoutINS5_IJNSA_ILi2EEESB_SB_EEENS5_IJSB_NSA_ILi0EEESW_EEEEENS5_IJNS4_10UnderscoreESZ_SZ_EEEEENS4_13SM90_TMA_LOADENS4_14ComposedLayoutINS4_7SwizzleILi3ELi4ELi3EEENS4_18smem_ptr_flag_bitsILi32EEENST_INS5_IJNSA_ILi8EEESH_EEENS5_IJSH_SB_EEEEEEEvNS4_8identityES12_S1C_vS1D_EENS_8epilogue10collective6detail29Sm90TmaWarpSpecializedAdapterINS1G_15DefaultEpilogueISJ_SK_SK_NS1F_6thread17LinearCombinationISJ_Li1EffLNS1K_9ScaleType4KindE0ELNS_15FloatRoundStyleE2ESJ_EENS1_15EpilogueDefaultEEEEEvvEEEEvNT_6ParamsE --------------------------
	.section	.nv.shared._ZN7cutlass13device_kernelINS_4gemm6kernel13GemmUniversalIN4cute5tupleIJiiiiEEENS1_10collective13CollectiveMmaINS1_34MainloopSm90TmaGmmaWarpSpecializedILi4ENS5_IJNS4_1CILi1EEESB_SB_EEENS1_35KernelTmaWarpSpecializedCooperativeEEENS5_IJNSA_ILi128EEENSA_ILi64EEENSA_ILi32EEEEEENS_10tfloat32_tENS5_IJlSB_lEEESJ_SK_NS4_8TiledMMAINS4_8MMA_AtomIJNS4_4SM904GMMA29MMA_64x64x8_F32TF32TF32_SS_TNILNSO_7ScaleInE1ELSQ_1EEEEEENS4_6LayoutINS5_IJNSA_ILi2EEESB_SB_EEENS5_IJSB_NSA_ILi0EEESW_EEEEENS5_IJNS4_10UnderscoreESZ_SZ_EEEEENS4_13SM90_TMA_LOADENS4_14ComposedLayoutINS4_7SwizzleILi3ELi4ELi3EEENS4_18smem_ptr_flag_bitsILi32EEENST_INS5_IJNSA_ILi8EEESH_EEENS5_IJSH_SB_EEEEEEEvNS4_8identityES12_S1C_vS1D_EENS_8epilogue10collective6detail29Sm90TmaWarpSpecializedAdapterINS1G_15DefaultEpilogueISJ_SK_SK_NS1F_6thread17LinearCombinationISJ_Li1EffLNS1K_9ScaleType4KindE0ELNS_15FloatRoundStyleE2ESJ_EENS1_15EpilogueDefaultEEEEEvvEEEEvNT_6ParamsE,"aw",@nobits
	.sectionflags	@""
	.align	16
	.zero		1024


//--------------------- .nv.shared.reserved.0     --------------------------
	.section	.nv.shared.reserved.0,"aw",@nobits
	.weak		__nv_reservedSMEM_offset_0_alias
	.size		__nv_reservedSMEM_offset_0_alias, 0, 0
	.other		__nv_reservedSMEM_offset_0_alias,@"STO_CUDA_RESERVED_SHARED STV_DEFAULT"
__nv_reservedSMEM_offset_0_alias:
	.zero		0


//--------------------- .nv.global                --------------------------
	.section	.nv.global,"aw",@nobits
.nv.global:
	.type		_ZN40_INTERNAL_736a68f6_4_k_cu_e34227c2_281774cute1_E,@object
	.size		_ZN40_INTERNAL_736a68f6_4_k_cu_e34227c2_281774cute1_E,(_ZN40_INTERNAL_736a68f6_4_k_cu_e34227c2_281774cuda3std3__45__cpo6cbeginE - _ZN40_INTERNAL_736a68f6_4_k_cu_e34227c2_281774cute1_E)
_ZN40_INTERNAL_736a68f6_4_k_cu_e34227c2_281774cute1_E:
	.zero		1
	.type		_ZN40_INTERNAL_736a68f6_4_k_cu_e34227c2_281774cuda3std3__45__cpo6cbeginE,@object
	.size		_ZN40_INTERNAL_736a68f6_4_k_cu_e34227c2_281774cuda3std3__45__cpo6cbeginE,(_ZN40_INTERNAL_736a68f6_4_k_cu_e34227c2_281774cuda3std3__48in_placeE - _ZN40_INTERNAL_736a68f6_4_k_cu_e34227c2_281774cuda3std3__45__cpo6cbeginE)
_ZN40_INTERNAL_736a68f6_4_k_cu_e34227c2_281774cuda3std3__45__cpo6cbeginE:
	.zero		1
	.type		_ZN40_INTERNAL_736a68f6_4_k_cu_e34227c2_281774cuda3std3__48in_placeE,@object
	.size		_ZN40_INTERNAL_736a68f6_4_k_cu_e34227c2_281774cuda3std3__48in_placeE,(_ZN40_INTERNAL_736a68f6_4_k_cu_e34227c2_281774cuda3std6ranges3__45__cpo9iter_moveE - _ZN40_INTERNAL_736a68f6_4_k_cu_e34227c2_281774cuda3std3__48in_placeE)
_ZN40_INTERNAL_736a68f6_4_k_cu_e34227c2_281774cuda3std3__48in_placeE:
	.zero		1
	.type		_ZN40_INTERNAL_736a68f6_4_k_cu_e34227c2_281774cuda3std6ranges3__45__cpo9iter_moveE,@object
	.size		_ZN40_INTERNAL_736a68f6_4_k_cu_e34227c2_281774cuda3std6ranges3__45__cpo9iter_moveE,(_ZN40_INTERNAL_736a68f6_4_k_cu_e34227c2_281774cuda3std3__45__cpo5beginE - _ZN40_INTERNAL_736a68f6_4_k_cu_e34227c2_281774cuda3std6ranges3__45__cpo9iter_moveE)
_ZN40_INTERNAL_736a68f6_4_k_cu_e34227c2_281774cuda3std6ranges3__45__cpo9iter_moveE:
	.zero		1
	.type		_ZN40_INTERNAL_736a68f6_4_k_cu_e34227c2_281774cuda3std3__45__cpo5beginE,@object
	.size		_ZN40_INTERNAL_736a68f6_4_k_cu_e34227c2_281774cuda3std3__45__cpo5beginE,(_ZN40_INTERNAL_736a68f6_4_k_cu_e34227c2_281774cuda3std3__442_GLOBAL__N__736a68f6_4_k_cu_e34227c2_281776ignoreE - _ZN40_INTERNAL_736a68f6_4_k_cu_e34227c2_281774cuda3std3__45__cpo5beginE)
_ZN40_INTERNAL_736a68f6_4_k_cu_e34227c2_281774cuda3std3__45__cpo5beginE:
	.zero		1
	.type		_ZN40_INTERNAL_736a68f6_4_k_cu_e34227c2_281774cuda3std3__442_GLOBAL__N__736a68f6_4_k_cu_e34227c2_281776ignoreE,@object
	.size		_ZN40_INTERNAL_736a68f6_4_k_cu_e34227c2_281774cuda3std3__442_GLOBAL__N__736a68f6_4_k_cu_e34227c2_281776ignoreE,(_ZN40_INTERNAL_736a68f6_4_k_cu_e34227c2_281774cute7productE - _ZN40_INTERNAL_736a68f6_4_k_cu_e34227c2_281774cuda3std3__442_GLOBAL__N__736a68f6_4_k_cu_e34227c2_281776ignoreE)
_ZN40_INTERNAL_736a68f6_4_k_cu_e34227c2_281774cuda3std3__442_GLOBAL__N__736a68f6_4_k_cu_e34227c2_281776ignoreE:
	.zero		1
	.type		_ZN40_INTERNAL_736a68f6_4_k_cu_e34227c2_281774cute7productE,@object
	.size		_ZN40_INTERNAL_736a68f6_4_k_cu_e34227c2_281774cute7productE,(_ZN40_INTERNAL_736a68f6_4_k_cu_e34227c2_281774cuda3std3__45__cpo3endE - _ZN40_INTERNAL_736a68f6_4_k_cu_e34227c2_281774cute7productE)
_ZN40_INTERNAL_736a68f6_4_k_cu_e34227c2_281774cute7productE:
	.zero		1
	.type		_ZN40_INTERNAL_736a68f6_4_k_cu_e34227c2_281774cuda3std3__45__cpo3endE,@object
	.size		_ZN40_INTERNAL_736a68f6_4_k_cu_e34227c2_281774cuda3std3__45__cpo3endE,(_ZN40_INTERNAL_736a68f6_4_k_cu_e34227c2_281774cuda3std3__419piecewise_constructE - _ZN40_INTERNAL_736a68f6_4_k_cu_e34227c2_281774cuda3std3__45__cpo3endE)
_ZN40_INTERNAL_736a68f6_4_k_cu_e34227c2_281774cuda3std3__45__cpo3endE:
	.zero		1
	.type		_ZN40_INTERNAL_736a68f6_4_k_cu_e34227c2_281774cuda3std3__419piecewise_constructE,@object
	.size		_ZN40_INTERNAL_736a68f6_4_k_cu_e34227c2_281774cuda3std3__419piecewise_constructE,(_ZN40_INTERNAL_736a68f6_4_k_cu_e34227c2_281774cuda3std3__45__cpo4cendE - _ZN40_INTERNAL_736a68f6_4_k_cu_e34227c2_281774cuda3std3__419piecewise_constructE)
_ZN40_INTERNAL_736a68f6_4_k_cu_e34227c2_281774cuda3std3__419piecewise_constructE:
	.zero		1
	.type		_ZN40_INTERNAL_736a68f6_4_k_cu_e34227c2_281774cuda3std3__45__cpo4cendE,@object
	.size		_ZN40_INTERNAL_736a68f6_4_k_cu_e34227c2_281774cuda3std3__45__cpo4cendE,(_ZN40_INTERNAL_736a68f6_4_k_cu_e34227c2_281774cuda3std6ranges3__45__cpo4swapE - _ZN40_INTERNAL_736a68f6_4_k_cu_e34227c2_281774cuda3std3__45__cpo4cendE)
_ZN40_INTERNAL_736a68f6_4_k_cu_e34227c2_281774cuda3std3__45__cpo4cendE:
	.zero		1
	.type		_ZN40_INTERNAL_736a68f6_4_k_cu_e34227c2_281774cuda3std6ranges3__45__cpo4swapE,@object
	.size		_ZN40_INTERNAL_736a68f6_4_k_cu_e34227c2_281774cuda3std6ranges3__45__cpo4swapE,(.L_8 - _ZN40_INTERNAL_736a68f6_4_k_cu_e34227c2_281774cuda3std6ranges3__45__cpo4swapE)
_ZN40_INTERNAL_736a68f6_4_k_cu_e34227c2_281774cuda3std6ranges3__45__cpo4swapE:
	.zero		1
.L_8:


//--------------------- .nv.constant0._ZN7cutlass13device_kernelINS_4gemm6kernel13GemmUniversalIN4cute5tupleIJiiiiEEENS1_10collective13CollectiveMmaINS1_34MainloopSm90TmaGmmaWarpSpecializedILi4ENS5_IJNS4_1CILi1EEESB_SB_EEENS1_35KernelTmaWarpSpecializedCooperativeEEENS5_IJNSA_ILi128EEENSA_ILi64EEENSA_ILi32EEEEEENS_10tfloat32_tENS5_IJlSB_lEEESJ_SK_NS4_8TiledMMAINS4_8MMA_AtomIJNS4_4SM904GMMA29MMA_64x64x8_F32TF32TF32_SS_TNILNSO_7ScaleInE1ELSQ_1EEEEEENS4_6LayoutINS5_IJNSA_ILi2EEESB_SB_EEENS5_IJSB_NSA_ILi0EEESW_EEEEENS5_IJNS4_10UnderscoreESZ_SZ_EEEEENS4_13SM90_TMA_LOADENS4_14ComposedLayoutINS4_7SwizzleILi3ELi4ELi3EEENS4_18smem_ptr_flag_bitsILi32EEENST_INS5_IJNSA_ILi8EEESH_EEENS5_IJSH_SB_EEEEEEEvNS4_8identityES12_S1C_vS1D_EENS_8epilogue10collective6detail29Sm90TmaWarpSpecializedAdapterINS1G_15DefaultEpilogueISJ_SK_SK_NS1F_6thread17LinearCombinationISJ_Li1EffLNS1K_9ScaleType4KindE0ELNS_15FloatRoundStyleE2ESJ_EENS1_15EpilogueDefaultEEEEEvvEEEEvNT_6ParamsE --------------------------
	.section	.nv.constant0._ZN7cutlass13device_kernelINS_4gemm6kernel13GemmUniversalIN4cute5tupleIJiiiiEEENS1_10collective13CollectiveMmaINS1_34MainloopSm90TmaGmmaWarpSpecializedILi4ENS5_IJNS4_1CILi1EEESB_SB_EEENS1_35KernelTmaWarpSpecializedCooperativeEEENS5_IJNSA_ILi128EEENSA_ILi64EEENSA_ILi32EEEEEENS_10tfloat32_tENS5_IJlSB_lEEESJ_SK_NS4_8TiledMMAINS4_8MMA_AtomIJNS4_4SM904GMMA29MMA_64x64x8_F32TF32TF32_SS_TNILNSO_7ScaleInE1ELSQ_1EEEEEENS4_6LayoutINS5_IJNSA_ILi2EEESB_SB_EEENS5_IJSB_NSA_ILi0EEESW_EEEEENS5_IJNS4_10UnderscoreESZ_SZ_EEEEENS4_13SM90_TMA_LOADENS4_14ComposedLayoutINS4_7SwizzleILi3ELi4ELi3EEENS4_18smem_ptr_flag_bitsILi32EEENST_INS5_IJNSA_ILi8EEESH_EEENS5_IJSH_SB_EEEEEEEvNS4_8identityES12_S1C_vS1D_EENS_8epilogue10collective6detail29Sm90TmaWarpSpecializedAdapterINS1G_15DefaultEpilogueISJ_SK_SK_NS1F_6thread17LinearCombinationISJ_Li1EffLNS1K_9ScaleType4KindE0ELNS_15FloatRoundStyleE2ESJ_EENS1_15EpilogueDefaultEEEEEvvEEEEvNT_6ParamsE,"a",@progbits
	.sectionflags	@""
	.align	4
.nv.constant0._ZN7cutlass13device_kernelINS_4gemm6kernel13GemmUniversalIN4cute5tupleIJiiiiEEENS1_10collective13CollectiveMmaINS1_34MainloopSm90TmaGmmaWarpSpecializedILi4ENS5_IJNS4_1CILi1EEESB_SB_EEENS1_35KernelTmaWarpSpecializedCooperativeEEENS5_IJNSA_ILi128EEENSA_ILi64EEENSA_ILi32EEEEEENS_10tfloat32_tENS5_IJlSB_lEEESJ_SK_NS4_8TiledMMAINS4_8MMA_AtomIJNS4_4SM904GMMA29MMA_64x64x8_F32TF32TF32_SS_TNILNSO_7ScaleInE1ELSQ_1EEEEEENS4_6LayoutINS5_IJNSA_ILi2EEESB_SB_EEENS5_IJSB_NSA_ILi0EEESW_EEEEENS5_IJNS4_10UnderscoreESZ_SZ_EEEEENS4_13SM90_TMA_LOADENS4_14ComposedLayoutINS4_7SwizzleILi3ELi4ELi3EEENS4_18smem_ptr_flag_bitsILi32EEENST_INS5_IJNSA_ILi8EEESH_EEENS5_IJSH_SB_EEEEEEEvNS4_8identityES12_S1C_vS1D_EENS_8epilogue10collective6detail29Sm90TmaWarpSpecializedAdapterINS1G_15DefaultEpilogueISJ_SK_SK_NS1F_6thread17LinearCombinationISJ_Li1EffLNS1K_9ScaleType4KindE0ELNS_15FloatRoundStyleE2ESJ_EENS1_15EpilogueDefaultEEEEEvvEEEEvNT_6ParamsE:
	.zero		1664


//--------------------- SYMBOLS --------------------------

	.type		.nv.reservedSmem.offset0,@object
	.size		.nv.reservedSmem.offset0,0x4
	.type		__assertfail,@function
